//
// Generated by NVIDIA NVVM Compiler
//
// Compiler Build ID: CL-36424714
// Cuda compilation tools, release 13.0, V13.0.88
// Based on NVVM 20.0.0
//

.version 9.0
.target sm_100
.address_size 64

	// .globl	_Z14precomputeExpkP7double2S0_S0_ii
.func  (.param .align 16 .b8 func_retval0[16]) __internal_trig_reduction_slowpathd
(
	.param .b64 __internal_trig_reduction_slowpathd_param_0
)
;
.global .align 8 .b8 __cudart_i2opi_d[144] = {8, 93, 141, 31, 177, 95, 251, 107, 234, 146, 82, 138, 247, 57, 7, 61, 123, 241, 229, 235, 199, 186, 39, 117, 45, 234, 95, 158, 102, 63, 70, 79, 183, 9, 203, 39, 207, 126, 54, 109, 31, 109, 10, 90, 139, 17, 47, 239, 15, 152, 5, 222, 255, 151, 248, 31, 59, 40, 249, 189, 139, 95, 132, 156, 244, 57, 83, 131, 57, 214, 145, 57, 65, 126, 95, 180, 38, 112, 156, 233, 132, 68, 187, 46, 245, 53, 130, 232, 62, 167, 41, 177, 28, 235, 29, 254, 28, 146, 209, 9, 234, 46, 73, 6, 224, 210, 77, 66, 58, 110, 36, 183, 97, 197, 187, 222, 171, 99, 81, 254, 65, 144, 67, 60, 153, 149, 98, 219, 192, 221, 52, 245, 209, 87, 39, 252, 41, 21, 68, 78, 110, 131, 249, 162};
.global .align 16 .b8 __cudart_sin_cos_coeffs[128] = {70, 210, 176, 44, 241, 229, 90, 190, 146, 227, 172, 105, 227, 29, 199, 62, 161, 98, 219, 25, 160, 1, 42, 191, 24, 8, 17, 17, 17, 17, 129, 63, 84, 85, 85, 85, 85, 85, 197, 191, 0, 0, 0, 0, 0, 0, 0, 0, 0, 0, 0, 0, 0, 0, 0, 0, 100, 129, 253, 32, 131, 255, 168, 189, 40, 133, 239, 193, 167, 238, 33, 62, 217, 230, 6, 142, 79, 126, 146, 190, 233, 188, 221, 25, 160, 1, 250, 62, 71, 93, 193, 22, 108, 193, 86, 191, 81, 85, 85, 85, 85, 85, 165, 63, 0, 0, 0, 0, 0, 0, 224, 191, 0, 0, 0, 0, 0, 0, 240, 63};

.visible .entry _Z14precomputeExpkP7double2S0_S0_ii(
	.param .u64 .ptr .align 1 _Z14precomputeExpkP7double2S0_S0_ii_param_0,
	.param .u64 .ptr .align 1 _Z14precomputeExpkP7double2S0_S0_ii_param_1,
	.param .u64 .ptr .align 1 _Z14precomputeExpkP7double2S0_S0_ii_param_2,
	.param .u32 _Z14precomputeExpkP7double2S0_S0_ii_param_3,
	.param .u32 _Z14precomputeExpkP7double2S0_S0_ii_param_4
)
{
	.reg .pred 	%p<19>;
	.reg .b32 	%r<51>;
	.reg .b64 	%rd<28>;
	.reg .b64 	%fd<141>;

	ld.param.u64 	%rd1, [_Z14precomputeExpkP7double2S0_S0_ii_param_0];
	ld.param.u64 	%rd2, [_Z14precomputeExpkP7double2S0_S0_ii_param_1];
	ld.param.u64 	%rd3, [_Z14precomputeExpkP7double2S0_S0_ii_param_2];
	ld.param.u32 	%r18, [_Z14precomputeExpkP7double2S0_S0_ii_param_3];
	ld.param.u32 	%r19, [_Z14precomputeExpkP7double2S0_S0_ii_param_4];
	mov.u32 	%r20, %ntid.x;
	mov.u32 	%r21, %ctaid.x;
	mov.u32 	%r22, %tid.x;
	mad.lo.s32 	%r1, %r20, %r21, %r22;
	setp.ge.s32 	%p1, %r1, %r18;
	@%p1 bra 	$L__BB0_11;
	cvt.rn.f64.s32 	%fd25, %r1;
	mul.f64 	%fd26, %fd25, 0d400921FB54442D18;
	shl.b32 	%r23, %r18, 1;
	cvt.rn.f64.s32 	%fd27, %r23;
	div.rn.f64 	%fd1, %fd26, %fd27;
	abs.f64 	%fd2, %fd1;
	setp.neu.f64 	%p2, %fd2, 0d7FF0000000000000;
	@%p2 bra 	$L__BB0_3;
	mov.f64 	%fd33, 0d0000000000000000;
	mul.rn.f64 	%fd136, %fd1, %fd33;
	mov.b32 	%r46, 1;
	bra.uni 	$L__BB0_6;
$L__BB0_3:
	mul.f64 	%fd28, %fd1, 0d3FE45F306DC9C883;
	cvt.rni.s32.f64 	%r45, %fd28;
	cvt.rn.f64.s32 	%fd29, %r45;
	fma.rn.f64 	%fd30, %fd29, 0dBFF921FB54442D18, %fd1;
	fma.rn.f64 	%fd31, %fd29, 0dBC91A62633145C00, %fd30;
	fma.rn.f64 	%fd136, %fd29, 0dB97B839A252049C0, %fd31;
	setp.ltu.f64 	%p3, %fd2, 0d41E0000000000000;
	@%p3 bra 	$L__BB0_5;
	{ // callseq 0, 0
	.param .b64 param0;
	st.param.f64 	[param0], %fd1;
	.param .align 16 .b8 retval0[16];
	call.uni (retval0), 
	__internal_trig_reduction_slowpathd, 
	(
	param0
	);
	ld.param.f64 	%fd136, [retval0];
	ld.param.b32 	%r45, [retval0+8];
	} // callseq 0
$L__BB0_5:
	add.s32 	%r46, %r45, 1;
$L__BB0_6:
	setp.neu.f64 	%p4, %fd2, 0d7FF0000000000000;
	shl.b32 	%r26, %r46, 6;
	cvt.u64.u32 	%rd4, %r26;
	and.b64  	%rd5, %rd4, 64;
	mov.u64 	%rd6, __cudart_sin_cos_coeffs;
	add.s64 	%rd7, %rd6, %rd5;
	mul.rn.f64 	%fd34, %fd136, %fd136;
	and.b32  	%r27, %r46, 1;
	setp.eq.b32 	%p5, %r27, 1;
	selp.f64 	%fd35, 0dBDA8FF8320FD8164, 0d3DE5DB65F9785EBA, %p5;
	ld.global.nc.v2.f64 	{%fd36, %fd37}, [%rd7];
	fma.rn.f64 	%fd38, %fd35, %fd34, %fd36;
	fma.rn.f64 	%fd39, %fd38, %fd34, %fd37;
	ld.global.nc.v2.f64 	{%fd40, %fd41}, [%rd7+16];
	fma.rn.f64 	%fd42, %fd39, %fd34, %fd40;
	fma.rn.f64 	%fd43, %fd42, %fd34, %fd41;
	ld.global.nc.v2.f64 	{%fd44, %fd45}, [%rd7+32];
	fma.rn.f64 	%fd46, %fd43, %fd34, %fd44;
	fma.rn.f64 	%fd47, %fd46, %fd34, %fd45;
	fma.rn.f64 	%fd48, %fd47, %fd136, %fd136;
	fma.rn.f64 	%fd49, %fd47, %fd34, 0d3FF0000000000000;
	selp.f64 	%fd50, %fd49, %fd48, %p5;
	and.b32  	%r28, %r46, 2;
	setp.eq.s32 	%p6, %r28, 0;
	mov.f64 	%fd51, 0d0000000000000000;
	sub.f64 	%fd52, %fd51, %fd50;
	selp.f64 	%fd8, %fd50, %fd52, %p6;
	@%p4 bra 	$L__BB0_8;
	mov.f64 	%fd58, 0d0000000000000000;
	mul.rn.f64 	%fd137, %fd1, %fd58;
	mov.b32 	%r47, 0;
	bra.uni 	$L__BB0_10;
$L__BB0_8:
	mul.f64 	%fd53, %fd1, 0d3FE45F306DC9C883;
	cvt.rni.s32.f64 	%r47, %fd53;
	cvt.rn.f64.s32 	%fd54, %r47;
	fma.rn.f64 	%fd55, %fd54, 0dBFF921FB54442D18, %fd1;
	fma.rn.f64 	%fd56, %fd54, 0dBC91A62633145C00, %fd55;
	fma.rn.f64 	%fd137, %fd54, 0dB97B839A252049C0, %fd56;
	setp.ltu.f64 	%p7, %fd2, 0d41E0000000000000;
	@%p7 bra 	$L__BB0_10;
	{ // callseq 1, 0
	.param .b64 param0;
	st.param.f64 	[param0], %fd1;
	.param .align 16 .b8 retval0[16];
	call.uni (retval0), 
	__internal_trig_reduction_slowpathd, 
	(
	param0
	);
	ld.param.f64 	%fd137, [retval0];
	ld.param.b32 	%r47, [retval0+8];
	} // callseq 1
$L__BB0_10:
	shl.b32 	%r31, %r47, 6;
	cvt.u64.u32 	%rd8, %r31;
	and.b64  	%rd9, %rd8, 64;
	add.s64 	%rd11, %rd6, %rd9;
	mul.rn.f64 	%fd59, %fd137, %fd137;
	and.b32  	%r32, %r47, 1;
	setp.eq.b32 	%p8, %r32, 1;
	selp.f64 	%fd60, 0dBDA8FF8320FD8164, 0d3DE5DB65F9785EBA, %p8;
	ld.global.nc.v2.f64 	{%fd61, %fd62}, [%rd11];
	fma.rn.f64 	%fd63, %fd60, %fd59, %fd61;
	fma.rn.f64 	%fd64, %fd63, %fd59, %fd62;
	ld.global.nc.v2.f64 	{%fd65, %fd66}, [%rd11+16];
	fma.rn.f64 	%fd67, %fd64, %fd59, %fd65;
	fma.rn.f64 	%fd68, %fd67, %fd59, %fd66;
	ld.global.nc.v2.f64 	{%fd69, %fd70}, [%rd11+32];
	fma.rn.f64 	%fd71, %fd68, %fd59, %fd69;
	fma.rn.f64 	%fd72, %fd71, %fd59, %fd70;
	fma.rn.f64 	%fd73, %fd72, %fd137, %fd137;
	fma.rn.f64 	%fd74, %fd72, %fd59, 0d3FF0000000000000;
	selp.f64 	%fd75, %fd74, %fd73, %p8;
	and.b32  	%r33, %r47, 2;
	setp.eq.s32 	%p9, %r33, 0;
	mov.f64 	%fd76, 0d0000000000000000;
	sub.f64 	%fd77, %fd76, %fd75;
	selp.f64 	%fd78, %fd75, %fd77, %p9;
	neg.f64 	%fd79, %fd78;
	cvta.to.global.u64 	%rd12, %rd1;
	mul.wide.s32 	%rd13, %r1, 16;
	add.s64 	%rd14, %rd12, %rd13;
	st.global.v2.f64 	[%rd14], {%fd8, %fd79};
	cvta.to.global.u64 	%rd15, %rd3;
	add.s64 	%rd16, %rd15, %rd13;
	st.global.v2.f64 	[%rd16], {%fd8, %fd78};
$L__BB0_11:
	setp.ge.s32 	%p10, %r1, %r19;
	@%p10 bra 	$L__BB0_22;
	cvt.rn.f64.s32 	%fd80, %r1;
	mul.f64 	%fd81, %fd80, 0d400921FB54442D18;
	shl.b32 	%r34, %r19, 1;
	cvt.rn.f64.s32 	%fd82, %r34;
	div.rn.f64 	%fd13, %fd81, %fd82;
	abs.f64 	%fd14, %fd13;
	setp.neu.f64 	%p11, %fd14, 0d7FF0000000000000;
	@%p11 bra 	$L__BB0_14;
	mov.f64 	%fd88, 0d0000000000000000;
	mul.rn.f64 	%fd139, %fd13, %fd88;
	mov.b32 	%r49, 1;
	bra.uni 	$L__BB0_17;
$L__BB0_14:
	mul.f64 	%fd83, %fd13, 0d3FE45F306DC9C883;
	cvt.rni.s32.f64 	%r48, %fd83;
	cvt.rn.f64.s32 	%fd84, %r48;
	fma.rn.f64 	%fd85, %fd84, 0dBFF921FB54442D18, %fd13;
	fma.rn.f64 	%fd86, %fd84, 0dBC91A62633145C00, %fd85;
	fma.rn.f64 	%fd139, %fd84, 0dB97B839A252049C0, %fd86;
	setp.ltu.f64 	%p12, %fd14, 0d41E0000000000000;
	@%p12 bra 	$L__BB0_16;
	{ // callseq 2, 0
	.param .b64 param0;
	st.param.f64 	[param0], %fd13;
	.param .align 16 .b8 retval0[16];
	call.uni (retval0), 
	__internal_trig_reduction_slowpathd, 
	(
	param0
	);
	ld.param.f64 	%fd139, [retval0];
	ld.param.b32 	%r48, [retval0+8];
	} // callseq 2
$L__BB0_16:
	add.s32 	%r49, %r48, 1;
$L__BB0_17:
	setp.neu.f64 	%p13, %fd14, 0d7FF0000000000000;
	shl.b32 	%r37, %r49, 6;
	cvt.u64.u32 	%rd17, %r37;
	and.b64  	%rd18, %rd17, 64;
	mov.u64 	%rd19, __cudart_sin_cos_coeffs;
	add.s64 	%rd20, %rd19, %rd18;
	mul.rn.f64 	%fd89, %fd139, %fd139;
	and.b32  	%r38, %r49, 1;
	setp.eq.b32 	%p14, %r38, 1;
	selp.f64 	%fd90, 0dBDA8FF8320FD8164, 0d3DE5DB65F9785EBA, %p14;
	ld.global.nc.v2.f64 	{%fd91, %fd92}, [%rd20];
	fma.rn.f64 	%fd93, %fd90, %fd89, %fd91;
	fma.rn.f64 	%fd94, %fd93, %fd89, %fd92;
	ld.global.nc.v2.f64 	{%fd95, %fd96}, [%rd20+16];
	fma.rn.f64 	%fd97, %fd94, %fd89, %fd95;
	fma.rn.f64 	%fd98, %fd97, %fd89, %fd96;
	ld.global.nc.v2.f64 	{%fd99, %fd100}, [%rd20+32];
	fma.rn.f64 	%fd101, %fd98, %fd89, %fd99;
	fma.rn.f64 	%fd102, %fd101, %fd89, %fd100;
	fma.rn.f64 	%fd103, %fd102, %fd139, %fd139;
	fma.rn.f64 	%fd104, %fd102, %fd89, 0d3FF0000000000000;
	selp.f64 	%fd105, %fd104, %fd103, %p14;
	and.b32  	%r39, %r49, 2;
	setp.eq.s32 	%p15, %r39, 0;
	mov.f64 	%fd106, 0d0000000000000000;
	sub.f64 	%fd107, %fd106, %fd105;
	selp.f64 	%fd20, %fd105, %fd107, %p15;
	@%p13 bra 	$L__BB0_19;
	mov.f64 	%fd113, 0d0000000000000000;
	mul.rn.f64 	%fd140, %fd13, %fd113;
	mov.b32 	%r50, 0;
	bra.uni 	$L__BB0_21;
$L__BB0_19:
	mul.f64 	%fd108, %fd13, 0d3FE45F306DC9C883;
	cvt.rni.s32.f64 	%r50, %fd108;
	cvt.rn.f64.s32 	%fd109, %r50;
	fma.rn.f64 	%fd110, %fd109, 0dBFF921FB54442D18, %fd13;
	fma.rn.f64 	%fd111, %fd109, 0dBC91A62633145C00, %fd110;
	fma.rn.f64 	%fd140, %fd109, 0dB97B839A252049C0, %fd111;
	setp.ltu.f64 	%p16, %fd14, 0d41E0000000000000;
	@%p16 bra 	$L__BB0_21;
	{ // callseq 3, 0
	.param .b64 param0;
	st.param.f64 	[param0], %fd13;
	.param .align 16 .b8 retval0[16];
	call.uni (retval0), 
	__internal_trig_reduction_slowpathd, 
	(
	param0
	);
	ld.param.f64 	%fd140, [retval0];
	ld.param.b32 	%r50, [retval0+8];
	} // callseq 3
$L__BB0_21:
	shl.b32 	%r42, %r50, 6;
	cvt.u64.u32 	%rd21, %r42;
	and.b64  	%rd22, %rd21, 64;
	add.s64 	%rd24, %rd19, %rd22;
	mul.rn.f64 	%fd114, %fd140, %fd140;
	and.b32  	%r43, %r50, 1;
	setp.eq.b32 	%p17, %r43, 1;
	selp.f64 	%fd115, 0dBDA8FF8320FD8164, 0d3DE5DB65F9785EBA, %p17;
	ld.global.nc.v2.f64 	{%fd116, %fd117}, [%rd24];
	fma.rn.f64 	%fd118, %fd115, %fd114, %fd116;
	fma.rn.f64 	%fd119, %fd118, %fd114, %fd117;
	ld.global.nc.v2.f64 	{%fd120, %fd121}, [%rd24+16];
	fma.rn.f64 	%fd122, %fd119, %fd114, %fd120;
	fma.rn.f64 	%fd123, %fd122, %fd114, %fd121;
	ld.global.nc.v2.f64 	{%fd124, %fd125}, [%rd24+32];
	fma.rn.f64 	%fd126, %fd123, %fd114, %fd124;
	fma.rn.f64 	%fd127, %fd126, %fd114, %fd125;
	fma.rn.f64 	%fd128, %fd127, %fd140, %fd140;
	fma.rn.f64 	%fd129, %fd127, %fd114, 0d3FF0000000000000;
	selp.f64 	%fd130, %fd129, %fd128, %p17;
	and.b32  	%r44, %r50, 2;
	setp.eq.s32 	%p18, %r44, 0;
	mov.f64 	%fd131, 0d0000000000000000;
	sub.f64 	%fd132, %fd131, %fd130;
	selp.f64 	%fd133, %fd130, %fd132, %p18;
	neg.f64 	%fd134, %fd133;
	cvta.to.global.u64 	%rd25, %rd2;
	mul.wide.s32 	%rd26, %r1, 16;
	add.s64 	%rd27, %rd25, %rd26;
	st.global.v2.f64 	[%rd27], {%fd20, %fd134};
$L__BB0_22:
	ret;

}
	// .globl	_Z12reorderInputIdEvPKT_PS0_ii
.visible .entry _Z12reorderInputIdEvPKT_PS0_ii(
	.param .u64 .ptr .align 1 _Z12reorderInputIdEvPKT_PS0_ii_param_0,
	.param .u64 .ptr .align 1 _Z12reorderInputIdEvPKT_PS0_ii_param_1,
	.param .u32 _Z12reorderInputIdEvPKT_PS0_ii_param_2,
	.param .u32 _Z12reorderInputIdEvPKT_PS0_ii_param_3
)
{
	.reg .pred 	%p<9>;
	.reg .b32 	%r<43>;
	.reg .b64 	%rd<9>;
	.reg .b64 	%fd<2>;

	ld.param.u64 	%rd1, [_Z12reorderInputIdEvPKT_PS0_ii_param_0];
	ld.param.u64 	%rd2, [_Z12reorderInputIdEvPKT_PS0_ii_param_1];
	ld.param.u32 	%r8, [_Z12reorderInputIdEvPKT_PS0_ii_param_2];
	ld.param.u32 	%r9, [_Z12reorderInputIdEvPKT_PS0_ii_param_3];
	mov.u32 	%r10, %ntid.x;
	mov.u32 	%r11, %ctaid.x;
	mov.u32 	%r12, %tid.x;
	mad.lo.s32 	%r1, %r10, %r11, %r12;
	mov.u32 	%r13, %ntid.y;
	mov.u32 	%r14, %ctaid.y;
	mov.u32 	%r15, %tid.y;
	mad.lo.s32 	%r2, %r13, %r14, %r15;
	setp.le.s32 	%p1, %r8, %r2;
	setp.le.s32 	%p2, %r9, %r1;
	or.pred  	%p3, %p1, %p2;
	@%p3 bra 	$L__BB1_9;
	shr.u32 	%r17, %r8, 1;
	setp.lt.u32 	%p4, %r2, %r17;
	selp.b32 	%r18, 2, 0, %p4;
	shr.u32 	%r19, %r9, 31;
	add.s32 	%r20, %r9, %r19;
	shr.s32 	%r21, %r20, 1;
	setp.lt.s32 	%p5, %r1, %r21;
	selp.u32 	%r22, 1, 0, %p5;
	or.b32  	%r16, %r18, %r22;
	setp.gt.s32 	%p6, %r16, 1;
	@%p6 bra 	$L__BB1_6;
	setp.eq.s32 	%p8, %r16, 0;
	@%p8 bra 	$L__BB1_3;
	bra.uni 	$L__BB1_4;
$L__BB1_3:
	sub.s32 	%r35, %r8, %r2;
	shl.b32 	%r36, %r35, 1;
	add.s32 	%r37, %r36, -1;
	sub.s32 	%r38, %r9, %r1;
	shl.b32 	%r39, %r38, 1;
	mad.lo.s32 	%r40, %r37, %r9, %r39;
	add.s32 	%r42, %r40, -1;
	bra.uni 	$L__BB1_8;
$L__BB1_4:
	sub.s32 	%r31, %r8, %r2;
	shl.b32 	%r32, %r31, 1;
	add.s32 	%r33, %r32, -1;
	shl.b32 	%r34, %r1, 1;
	mad.lo.s32 	%r42, %r33, %r9, %r34;
	bra.uni 	$L__BB1_8;
$L__BB1_5:
	sub.s32 	%r26, %r9, %r1;
	shl.b32 	%r27, %r26, 1;
	mul.lo.s32 	%r28, %r2, %r9;
	shl.b32 	%r29, %r28, 1;
	add.s32 	%r30, %r29, %r27;
	add.s32 	%r42, %r30, -1;
	bra.uni 	$L__BB1_8;
$L__BB1_6:
	setp.eq.s32 	%p7, %r16, 2;
	@%p7 bra 	$L__BB1_5;
	shl.b32 	%r23, %r1, 1;
	mul.lo.s32 	%r24, %r2, %r9;
	shl.b32 	%r25, %r24, 1;
	add.s32 	%r42, %r25, %r23;
$L__BB1_8:
	cvta.to.global.u64 	%rd3, %rd1;
	mul.wide.s32 	%rd4, %r42, 8;
	add.s64 	%rd5, %rd3, %rd4;
	ld.global.f64 	%fd1, [%rd5];
	mad.lo.s32 	%r41, %r9, %r2, %r1;
	cvta.to.global.u64 	%rd6, %rd2;
	mul.wide.s32 	%rd7, %r41, 8;
	add.s64 	%rd8, %rd6, %rd7;
	st.global.f64 	[%rd8], %fd1;
$L__BB1_9:
	ret;

}
	// .globl	_Z14computeMulExpkIdEvPK7double2PT_iiS2_S2_S2_
.visible .entry _Z14computeMulExpkIdEvPK7double2PT_iiS2_S2_S2_(
	.param .u64 .ptr .align 1 _Z14computeMulExpkIdEvPK7double2PT_iiS2_S2_S2__param_0,
	.param .u64 .ptr .align 1 _Z14computeMulExpkIdEvPK7double2PT_iiS2_S2_S2__param_1,
	.param .u32 _Z14computeMulExpkIdEvPK7double2PT_iiS2_S2_S2__param_2,
	.param .u32 _Z14computeMulExpkIdEvPK7double2PT_iiS2_S2_S2__param_3,
	.param .u64 .ptr .align 1 _Z14computeMulExpkIdEvPK7double2PT_iiS2_S2_S2__param_4,
	.param .u64 .ptr .align 1 _Z14computeMulExpkIdEvPK7double2PT_iiS2_S2_S2__param_5,
	.param .u64 .ptr .align 1 _Z14computeMulExpkIdEvPK7double2PT_iiS2_S2_S2__param_6
)
{
	.reg .pred 	%p<7>;
	.reg .b32 	%r<32>;
	.reg .b64 	%rd<34>;
	.reg .b64 	%fd<62>;

	ld.param.u64 	%rd6, [_Z14computeMulExpkIdEvPK7double2PT_iiS2_S2_S2__param_0];
	ld.param.u64 	%rd7, [_Z14computeMulExpkIdEvPK7double2PT_iiS2_S2_S2__param_1];
	ld.param.u32 	%r4, [_Z14computeMulExpkIdEvPK7double2PT_iiS2_S2_S2__param_2];
	ld.param.u32 	%r5, [_Z14computeMulExpkIdEvPK7double2PT_iiS2_S2_S2__param_3];
	ld.param.u64 	%rd4, [_Z14computeMulExpkIdEvPK7double2PT_iiS2_S2_S2__param_4];
	ld.param.u64 	%rd8, [_Z14computeMulExpkIdEvPK7double2PT_iiS2_S2_S2__param_5];
	ld.param.u64 	%rd5, [_Z14computeMulExpkIdEvPK7double2PT_iiS2_S2_S2__param_6];
	cvta.to.global.u64 	%rd1, %rd7;
	cvta.to.global.u64 	%rd2, %rd8;
	cvta.to.global.u64 	%rd3, %rd6;
	mov.u32 	%r6, %ntid.x;
	mov.u32 	%r7, %ctaid.x;
	mov.u32 	%r8, %tid.x;
	mad.lo.s32 	%r1, %r6, %r7, %r8;
	mov.u32 	%r9, %ntid.y;
	mov.u32 	%r10, %ctaid.y;
	mov.u32 	%r11, %tid.y;
	mad.lo.s32 	%r2, %r9, %r10, %r11;
	setp.le.s32 	%p1, %r4, %r2;
	setp.le.s32 	%p2, %r5, %r1;
	or.pred  	%p3, %p1, %p2;
	@%p3 bra 	$L__BB2_10;
	setp.ne.s32 	%p4, %r2, 0;
	@%p4 bra 	$L__BB2_6;
	shr.u32 	%r27, %r5, 31;
	add.s32 	%r28, %r5, %r27;
	shr.s32 	%r29, %r28, 1;
	setp.gt.s32 	%p6, %r1, %r29;
	@%p6 bra 	$L__BB2_4;
	mul.wide.s32 	%rd26, %r1, 16;
	add.s64 	%rd27, %rd3, %rd26;
	ld.global.v2.f64 	{%fd57, %fd56}, [%rd27];
	bra.uni 	$L__BB2_5;
$L__BB2_4:
	sub.s32 	%r30, %r5, %r1;
	mul.wide.s32 	%rd28, %r30, 16;
	add.s64 	%rd29, %rd3, %rd28;
	ld.global.v2.f64 	{%fd57, %fd47}, [%rd29];
	neg.f64 	%fd56, %fd47;
$L__BB2_5:
	mul.wide.s32 	%rd30, %r1, 16;
	add.s64 	%rd31, %rd2, %rd30;
	ld.global.nc.v2.f64 	{%fd48, %fd49}, [%rd31];
	mul.f64 	%fd50, %fd57, %fd48;
	mul.f64 	%fd51, %fd56, %fd49;
	sub.f64 	%fd52, %fd50, %fd51;
	mul.f64 	%fd53, %fd52, 0d4010000000000000;
	mul.lo.s32 	%r31, %r5, %r4;
	cvt.rn.f64.s32 	%fd54, %r31;
	div.rn.f64 	%fd55, %fd53, %fd54;
	mul.wide.s32 	%rd32, %r1, 8;
	add.s64 	%rd33, %rd1, %rd32;
	st.global.f64 	[%rd33], %fd55;
	bra.uni 	$L__BB2_10;
$L__BB2_6:
	shr.u32 	%r12, %r5, 31;
	add.s32 	%r13, %r5, %r12;
	shr.s32 	%r3, %r13, 1;
	setp.gt.s32 	%p5, %r1, %r3;
	@%p5 bra 	$L__BB2_8;
	mad.lo.s32 	%r14, %r2, %r3, %r2;
	add.s32 	%r15, %r14, %r1;
	mul.wide.s32 	%rd9, %r15, 16;
	add.s64 	%rd10, %rd3, %rd9;
	ld.global.v2.f64 	{%fd59, %fd58}, [%rd10];
	sub.s32 	%r16, %r4, %r2;
	mad.lo.s32 	%r17, %r16, %r3, %r16;
	add.s32 	%r18, %r17, %r1;
	mul.wide.s32 	%rd11, %r18, 16;
	add.s64 	%rd12, %rd3, %rd11;
	ld.global.v2.f64 	{%fd61, %fd60}, [%rd12];
	bra.uni 	$L__BB2_9;
$L__BB2_8:
	sub.s32 	%r19, %r4, %r2;
	sub.s32 	%r20, %r5, %r1;
	mad.lo.s32 	%r21, %r19, %r3, %r19;
	add.s32 	%r22, %r21, %r20;
	mul.wide.s32 	%rd13, %r22, 16;
	add.s64 	%rd14, %rd3, %rd13;
	ld.global.v2.f64 	{%fd59, %fd19}, [%rd14];
	neg.f64 	%fd58, %fd19;
	mad.lo.s32 	%r23, %r2, %r3, %r2;
	add.s32 	%r24, %r23, %r20;
	mul.wide.s32 	%rd15, %r24, 16;
	add.s64 	%rd16, %rd3, %rd15;
	ld.global.v2.f64 	{%fd61, %fd20}, [%rd16];
	neg.f64 	%fd60, %fd20;
$L__BB2_9:
	cvta.to.global.u64 	%rd17, %rd4;
	mul.wide.u32 	%rd18, %r2, 16;
	add.s64 	%rd19, %rd17, %rd18;
	ld.global.nc.v2.f64 	{%fd21, %fd22}, [%rd19];
	mul.f64 	%fd23, %fd59, %fd21;
	mul.f64 	%fd24, %fd58, %fd22;
	sub.f64 	%fd25, %fd23, %fd24;
	mul.f64 	%fd26, %fd59, %fd22;
	fma.rn.f64 	%fd27, %fd58, %fd21, %fd26;
	cvta.to.global.u64 	%rd20, %rd5;
	add.s64 	%rd21, %rd20, %rd18;
	ld.global.nc.v2.f64 	{%fd28, %fd29}, [%rd21];
	mul.f64 	%fd30, %fd61, %fd28;
	mul.f64 	%fd31, %fd60, %fd29;
	sub.f64 	%fd32, %fd30, %fd31;
	mul.f64 	%fd33, %fd61, %fd29;
	fma.rn.f64 	%fd34, %fd60, %fd28, %fd33;
	add.f64 	%fd35, %fd25, %fd32;
	mul.f64 	%fd36, %fd35, 0d3FE0000000000000;
	add.f64 	%fd37, %fd27, %fd34;
	mul.f64 	%fd38, %fd37, 0d3FE0000000000000;
	mul.wide.s32 	%rd22, %r1, 16;
	add.s64 	%rd23, %rd2, %rd22;
	ld.global.nc.v2.f64 	{%fd39, %fd40}, [%rd23];
	mul.f64 	%fd41, %fd39, %fd36;
	mul.f64 	%fd42, %fd40, %fd38;
	sub.f64 	%fd43, %fd41, %fd42;
	mul.f64 	%fd44, %fd43, 0d4010000000000000;
	mul.lo.s32 	%r25, %r5, %r4;
	cvt.rn.f64.s32 	%fd45, %r25;
	div.rn.f64 	%fd46, %fd44, %fd45;
	mad.lo.s32 	%r26, %r5, %r2, %r1;
	mul.wide.s32 	%rd24, %r26, 8;
	add.s64 	%rd25, %rd1, %rd24;
	st.global.f64 	[%rd25], %fd46;
$L__BB2_10:
	ret;

}
.func  (.param .align 16 .b8 func_retval0[16]) __internal_trig_reduction_slowpathd(
	.param .b64 __internal_trig_reduction_slowpathd_param_0
)
{
	.local .align 8 .b8 	__local_depot3[40];
	.reg .b64 	%SP;
	.reg .b64 	%SPL;
	.reg .pred 	%p<10>;
	.reg .b32 	%r<47>;
	.reg .b64 	%rd<74>;
	.reg .b64 	%fd<5>;

	mov.u64 	%SPL, __local_depot3;
	ld.param.f64 	%fd4, [__internal_trig_reduction_slowpathd_param_0];
	add.u64 	%rd1, %SPL, 0;
	{
	.reg .b32 %temp; 
	mov.b64 	{%temp, %r1}, %fd4;
	}
	shr.u32 	%r2, %r1, 20;
	and.b32  	%r3, %r2, 2047;
	setp.eq.s32 	%p1, %r3, 2047;
	mov.b32 	%r46, 0;
	@%p1 bra 	$L__BB3_9;
	add.s32 	%r20, %r3, -1024;
	mov.b64 	%rd20, %fd4;
	shl.b64 	%rd2, %rd20, 11;
	shr.u32 	%r4, %r20, 6;
	sub.s32 	%r45, 15, %r4;
	sub.s32 	%r21, 19, %r4;
	setp.lt.u32 	%p2, %r20, 128;
	selp.b32 	%r6, 18, %r21, %p2;
	setp.ge.s32 	%p3, %r45, %r6;
	mov.b64 	%rd70, 0;
	@%p3 bra 	$L__BB3_4;
	add.s32 	%r23, %r6, %r4;
	neg.s32 	%r43, %r23;
	or.b64  	%rd3, %rd2, -9223372036854775808;
	mov.b64 	%rd70, 0;
	mov.b32 	%r42, 0;
	mov.u64 	%rd25, __cudart_i2opi_d;
	mov.u32 	%r44, %r45;
$L__BB3_3:
	.pragma "nounroll";
	mul.wide.s32 	%rd22, %r42, 8;
	add.s64 	%rd23, %rd1, %rd22;
	mul.wide.s32 	%rd24, %r44, 8;
	add.s64 	%rd26, %rd25, %rd24;
	ld.global.nc.u64 	%rd27, [%rd26];
	{
	.reg .u32 %r0, %r1, %r2, %r3, %alo, %ahi, %blo, %bhi, %clo, %chi;
	mov.b64 	{%alo,%ahi}, %rd27;
	mov.b64 	{%blo,%bhi}, %rd3;
	mov.b64 	{%clo,%chi}, %rd70;
	mad.lo.cc.u32 	%r0, %alo, %blo, %clo;
	madc.hi.cc.u32 	%r1, %alo, %blo, %chi;
	madc.hi.u32 	%r2, %alo, %bhi, 0;
	mad.lo.cc.u32 	%r1, %alo, %bhi, %r1;
	madc.hi.cc.u32 	%r2, %ahi, %blo, %r2;
	madc.hi.u32 	%r3, %ahi, %bhi, 0;
	mad.lo.cc.u32 	%r1, %ahi, %blo, %r1;
	madc.lo.cc.u32 	%r2, %ahi, %bhi, %r2;
	addc.u32 	%r3, %r3, 0;
	mov.b64 	%rd28, {%r0,%r1};
	mov.b64 	%rd70, {%r2,%r3};
	}
	st.local.u64 	[%rd23], %rd28;
	add.s32 	%r44, %r44, 1;
	add.s32 	%r43, %r43, 1;
	add.s32 	%r42, %r42, 1;
	setp.ne.s32 	%p4, %r43, -15;
	mov.u32 	%r45, %r6;
	@%p4 bra 	$L__BB3_3;
$L__BB3_4:
	cvt.s64.s32 	%rd29, %r45;
	cvt.u64.u32 	%rd30, %r4;
	add.s64 	%rd31, %rd30, %rd29;
	shl.b64 	%rd32, %rd31, 3;
	add.s64 	%rd33, %rd1, %rd32;
	st.local.u64 	[%rd33+-120], %rd70;
	and.b32  	%r15, %r2, 63;
	ld.local.u64 	%rd72, [%rd1+16];
	ld.local.u64 	%rd71, [%rd1+24];
	setp.eq.s32 	%p5, %r15, 0;
	@%p5 bra 	$L__BB3_6;
	shl.b64 	%rd34, %rd71, %r15;
	shr.u64 	%rd35, %rd72, 1;
	xor.b32  	%r24, %r15, 63;
	shr.u64 	%rd36, %rd35, %r24;
	or.b64  	%rd71, %rd34, %rd36;
	ld.local.u64 	%rd37, [%rd1+8];
	shl.b64 	%rd38, %rd72, %r15;
	shr.u64 	%rd39, %rd37, 1;
	shr.u64 	%rd40, %rd39, %r24;
	or.b64  	%rd72, %rd38, %rd40;
$L__BB3_6:
	and.b32  	%r25, %r1, -2147483648;
	shr.u64 	%rd41, %rd71, 62;
	cvt.u32.u64 	%r26, %rd41;
	mov.b64 	{%r27, %r28}, %rd71;
	mov.b64 	{%r29, %r30}, %rd72;
	shf.l.wrap.b32 	%r31, %r30, %r27, 2;
	shf.l.wrap.b32 	%r32, %r27, %r28, 2;
	mov.b64 	%rd42, {%r31, %r32};
	shl.b64 	%rd43, %rd72, 2;
	shr.u64 	%rd44, %rd42, 63;
	cvt.u32.u64 	%r33, %rd44;
	add.s32 	%r34, %r33, %r26;
	setp.eq.s32 	%p6, %r25, 0;
	neg.s32 	%r35, %r34;
	selp.b32 	%r46, %r34, %r35, %p6;
	setp.gt.s64 	%p7, %rd42, -1;
	mov.b64 	%rd45, 0;
	{
	.reg .u32 %r0, %r1, %r2, %r3, %a0, %a1, %a2, %a3, %b0, %b1, %b2, %b3;
	mov.b64 	{%a0,%a1}, %rd45;
	mov.b64 	{%a2,%a3}, %rd45;
	mov.b64 	{%b0,%b1}, %rd43;
	mov.b64 	{%b2,%b3}, %rd42;
	sub.cc.u32 	%r0, %a0, %b0;
	subc.cc.u32 	%r1, %a1, %b1;
	subc.cc.u32 	%r2, %a2, %b2;
	subc.u32 	%r3, %a3, %b3;
	mov.b64 	%rd46, {%r0,%r1};
	mov.b64 	%rd47, {%r2,%r3};
	}
	xor.b32  	%r36, %r25, -2147483648;
	selp.b64 	%rd73, %rd42, %rd47, %p7;
	selp.b64 	%rd14, %rd43, %rd46, %p7;
	selp.b32 	%r17, %r25, %r36, %p7;
	clz.b64 	%r37, %rd73;
	cvt.u64.u32 	%rd15, %r37;
	setp.eq.s32 	%p8, %r37, 0;
	@%p8 bra 	$L__BB3_8;
	cvt.u32.u64 	%r38, %rd15;
	and.b32  	%r39, %r38, 63;
	shl.b64 	%rd48, %rd73, %r39;
	shr.u64 	%rd49, %rd14, 1;
	not.b32 	%r40, %r38;
	and.b32  	%r41, %r40, 63;
	shr.u64 	%rd50, %rd49, %r41;
	or.b64  	%rd73, %rd48, %rd50;
$L__BB3_8:
	mov.b64 	%rd51, -3958705157555305931;
	{
	.reg .u32 %r0, %r1, %r2, %r3, %alo, %ahi, %blo, %bhi;
	mov.b64 	{%alo,%ahi}, %rd73;
	mov.b64 	{%blo,%bhi}, %rd51;
	mul.lo.u32 	%r0, %alo, %blo;
	mul.hi.u32 	%r1, %alo, %blo;
	mad.lo.cc.u32 	%r1, %alo, %bhi, %r1;
	madc.hi.u32 	%r2, %alo, %bhi, 0;
	mad.lo.cc.u32 	%r1, %ahi, %blo, %r1;
	madc.hi.cc.u32 	%r2, %ahi, %blo, %r2;
	madc.hi.u32 	%r3, %ahi, %bhi, 0;
	mad.lo.cc.u32 	%r2, %ahi, %bhi, %r2;
	addc.u32 	%r3, %r3, 0;
	mov.b64 	%rd52, {%r0,%r1};
	mov.b64 	%rd53, {%r2,%r3};
	}
	setp.gt.s64 	%p9, %rd53, 0;
	{
	.reg .u32 %r0, %r1, %r2, %r3, %a0, %a1, %a2, %a3, %b0, %b1, %b2, %b3;
	mov.b64 	{%a0,%a1}, %rd52;
	mov.b64 	{%a2,%a3}, %rd53;
	mov.b64 	{%b0,%b1}, %rd52;
	mov.b64 	{%b2,%b3}, %rd53;
	add.cc.u32 	%r0, %a0, %b0;
	addc.cc.u32 	%r1, %a1, %b1;
	addc.cc.u32 	%r2, %a2, %b2;
	addc.u32 	%r3, %a3, %b3;
	mov.b64 	%rd54, {%r0,%r1};
	mov.b64 	%rd55, {%r2,%r3};
	}
	selp.b64 	%rd56, %rd55, %rd53, %p9;
	selp.s64 	%rd57, -1, 0, %p9;
	sub.s64 	%rd58, %rd57, %rd15;
	cvt.u64.u32 	%rd59, %r17;
	shl.b64 	%rd60, %rd59, 32;
	add.s64 	%rd61, %rd56, 1;
	shr.u64 	%rd62, %rd61, 10;
	add.s64 	%rd63, %rd62, 1;
	shr.u64 	%rd64, %rd63, 1;
	shl.b64 	%rd65, %rd58, 52;
	add.s64 	%rd66, %rd65, %rd64;
	add.s64 	%rd67, %rd66, 4602678819172646912;
	or.b64  	%rd68, %rd67, %rd60;
	mov.b64 	%fd4, %rd68;
$L__BB3_9:
	st.param.f64 	[func_retval0], %fd4;
	st.param.b32 	[func_retval0+8], %r46;
	ret;

}


// ===== COMPILED SASS (sm_100) =====

	.target	sm_100

	.elftype	@"ET_EXEC"


//--------------------- .note.nv.tkinfo           --------------------------
	.section	.note.nv.tkinfo,"",@"SHT_NOTE"
	.sectionflags	@"SHF_NOTE_NV_TKINFO"
	.tkinfo
        /*0018*/ 	.word	0x00000002
        /*0030*/ 	.string	""
        /*0030*/ 	.string	"ptxas"
        /*0030*/ 	.string	"Cuda compilation tools, release 13.0, V13.0.88"
        /*0030*/ 	.string	"Build cuda_13.0.r13.0/compiler.36424714_0"
        /*0030*/ 	.string	"-arch sm_100 -m 64 "



//--------------------- .note.nv.cuinfo           --------------------------
	.section	.note.nv.cuinfo,"",@"SHT_NOTE"
	.sectionflags	@"SHF_NOTE_NV_CUINFO"
        /*0018*/ 	.short	0x0002
        /*001a*/ 	.short	0x0064
        /*001c*/ 	.short	0x0082
	.zero		2


//--------------------- .nv.info                  --------------------------
	.section	.nv.info,"",@"SHT_CUDA_INFO"
	.align	4


	//----- nvinfo : EIATTR_REGCOUNT
	.align		4
        /*0000*/ 	.byte	0x04, 0x2f
        /*0002*/ 	.short	(.L_3 - .L_2)
	.align		4
.L_2:
        /*0004*/ 	.word	index@(_Z14precomputeExpkP7double2S0_S0_ii)
        /*0008*/ 	.word	0x0000001e


	//----- nvinfo : EIATTR_FRAME_SIZE
	.align		4
.L_3:
        /*000c*/ 	.byte	0x04, 0x11
        /*000e*/ 	.short	(.L_5 - .L_4)
	.align		4
.L_4:
        /*0010*/ 	.word	index@($_Z14precomputeExpkP7double2S0_S0_ii$__internal_trig_reduction_slowpathd)
        /*0014*/ 	.word	0x00000028


	//----- nvinfo : EIATTR_FRAME_SIZE
	.align		4
.L_5:
        /*0018*/ 	.byte	0x04, 0x11
        /*001a*/ 	.short	(.L_7 - .L_6)
	.align		4
.L_6:
        /*001c*/ 	.word	index@($__internal_1_$__cuda_sm20_div_rn_f64_full)
        /*0020*/ 	.word	0x00000028


	//----- nvinfo : EIATTR_FRAME_SIZE
	.align		4
.L_7:
        /*0024*/ 	.byte	0x04, 0x11
        /*0026*/ 	.short	(.L_9 - .L_8)
	.align		4
.L_8:
        /*0028*/ 	.word	index@(_Z14precomputeExpkP7double2S0_S0_ii)
        /*002c*/ 	.word	0x00000028


	//----- nvinfo : EIATTR_REGCOUNT
	.align		4
.L_9:
        /*0030*/ 	.byte	0x04, 0x2f
        /*0032*/ 	.short	(.L_11 - .L_10)
	.align		4
.L_10:
        /*0034*/ 	.word	index@(_Z12reorderInputIdEvPKT_PS0_ii)
        /*0038*/ 	.word	0x0000000a


	//----- nvinfo : EIATTR_FRAME_SIZE
	.align		4
.L_11:
        /*003c*/ 	.byte	0x04, 0x11
        /*003e*/ 	.short	(.L_13 - .L_12)
	.align		4
.L_12:
        /*0040*/ 	.word	index@(_Z12reorderInputIdEvPKT_PS0_ii)
        /*0044*/ 	.word	0x00000000


	//----- nvinfo : EIATTR_REGCOUNT
	.align		4
.L_13:
        /*0048*/ 	.byte	0x04, 0x2f
        /*004a*/ 	.short	(.L_15 - .L_14)
	.align		4
.L_14:
        /*004c*/ 	.word	index@(_Z14computeMulExpkIdEvPK7double2PT_iiS2_S2_S2_)
        /*0050*/ 	.word	0x00000020


	//----- nvinfo : EIATTR_FRAME_SIZE
	.align		4
.L_15:
        /*0054*/ 	.byte	0x04, 0x11
        /*0056*/ 	.short	(.L_17 - .L_16)
	.align		4
.L_16:
        /*0058*/ 	.word	index@($__internal_0_$__cuda_sm20_div_rn_f64_full)
        /*005c*/ 	.word	0x00000000


	//----- nvinfo : EIATTR_FRAME_SIZE
	.align		4
.L_17:
        /*0060*/ 	.byte	0x04, 0x11
        /*0062*/ 	.short	(.L_19 - .L_18)
	.align		4
.L_18:
        /*0064*/ 	.word	index@(_Z14computeMulExpkIdEvPK7double2PT_iiS2_S2_S2_)
        /*0068*/ 	.word	0x00000000


	//----- nvinfo : EIATTR_MIN_STACK_SIZE
	.align		4
.L_19:
        /*006c*/ 	.byte	0x04, 0x12
        /*006e*/ 	.short	(.L_21 - .L_20)
	.align		4
.L_20:
        /*0070*/ 	.word	index@(_Z14computeMulExpkIdEvPK7double2PT_iiS2_S2_S2_)
        /*0074*/ 	.word	0x00000000


	//----- nvinfo : EIATTR_MIN_STACK_SIZE
	.align		4
.L_21:
        /*0078*/ 	.byte	0x04, 0x12
        /*007a*/ 	.short	(.L_23 - .L_22)
	.align		4
.L_22:
        /*007c*/ 	.word	index@(_Z12reorderInputIdEvPKT_PS0_ii)
        /*0080*/ 	.word	0x00000000


	//----- nvinfo : EIATTR_MIN_STACK_SIZE
	.align		4
.L_23:
        /*0084*/ 	.byte	0x04, 0x12
        /*0086*/ 	.short	(.L_25 - .L_24)
	.align		4
.L_24:
        /*0088*/ 	.word	index@(_Z14precomputeExpkP7double2S0_S0_ii)
        /*008c*/ 	.word	0x00000028
.L_25:


//--------------------- .nv.compat                --------------------------
	.section	.nv.compat,"",@"SHT_CUDA_COMPAT_INFO"
	.align	4
        /*0000*/ 	.byte	0x02, 0x09, 0x00, 0x00, 0x02, 0x02, 0x01, 0x00, 0x02, 0x05, 0x05, 0x00, 0x03, 0x07, 0x01, 0x01
        /*0010*/ 	.byte	0x02, 0x03, 0x00, 0x00, 0x02, 0x06, 0x01, 0x00, 0x04, 0x0b, 0x08, 0x00, 0x01, 0x00, 0x00, 0x00
        /*0020*/ 	.byte	0x00, 0x00, 0x00, 0x00


//--------------------- .nv.info._Z14computeMulExpkIdEvPK7double2PT_iiS2_S2_S2_ --------------------------
	.section	.nv.info._Z14computeMulExpkIdEvPK7double2PT_iiS2_S2_S2_,"",@"SHT_CUDA_INFO"
	.sectionflags	@""
	.align	4


	//----- nvinfo : EIATTR_CUDA_API_VERSION
	.align		4
        /*0000*/ 	.byte	0x04, 0x37
        /*0002*/ 	.short	(.L_27 - .L_26)
.L_26:
        /*0004*/ 	.word	0x00000082


	//----- nvinfo : EIATTR_KPARAM_INFO
	.align		4
.L_27:
        /*0008*/ 	.byte	0x04, 0x17
        /*000a*/ 	.short	(.L_29 - .L_28)
.L_28:
        /*000c*/ 	.word	0x00000000
        /*0010*/ 	.short	0x0006
        /*0012*/ 	.short	0x0028
        /*0014*/ 	.byte	0x00, 0xf5, 0x21, 0x00


	//----- nvinfo : EIATTR_KPARAM_INFO
	.align		4
.L_29:
        /*0018*/ 	.byte	0x04, 0x17
        /*001a*/ 	.short	(.L_31 - .L_30)
.L_30:
        /*001c*/ 	.word	0x00000000
        /*0020*/ 	.short	0x0005
        /*0022*/ 	.short	0x0020
        /*0024*/ 	.byte	0x00, 0xf5, 0x21, 0x00


	//----- nvinfo : EIATTR_KPARAM_INFO
	.align		4
.L_31:
        /*0028*/ 	.byte	0x04, 0x17
        /*002a*/ 	.short	(.L_33 - .L_32)
.L_32:
        /*002c*/ 	.word	0x00000000
        /*0030*/ 	.short	0x0004
        /*0032*/ 	.short	0x0018
        /*0034*/ 	.byte	0x00, 0xf5, 0x21, 0x00


	//----- nvinfo : EIATTR_KPARAM_INFO
	.align		4
.L_33:
        /*0038*/ 	.byte	0x04, 0x17
        /*003a*/ 	.short	(.L_35 - .L_34)
.L_34:
        /*003c*/ 	.word	0x00000000
        /*0040*/ 	.short	0x0003
        /*0042*/ 	.short	0x0014
        /*0044*/ 	.byte	0x00, 0xf0, 0x11, 0x00


	//----- nvinfo : EIATTR_KPARAM_INFO
	.align		4
.L_35:
        /*0048*/ 	.byte	0x04, 0x17
        /*004a*/ 	.short	(.L_37 - .L_36)
.L_36:
        /*004c*/ 	.word	0x00000000
        /*0050*/ 	.short	0x0002
        /*0052*/ 	.short	0x0010
        /*0054*/ 	.byte	0x00, 0xf0, 0x11, 0x00


	//----- nvinfo : EIATTR_KPARAM_INFO
	.align		4
.L_37:
        /*0058*/ 	.byte	0x04, 0x17
        /*005a*/ 	.short	(.L_39 - .L_38)
.L_38:
        /*005c*/ 	.word	0x00000000
        /*0060*/ 	.short	0x0001
        /*0062*/ 	.short	0x0008
        /*0064*/ 	.byte	0x00, 0xf5, 0x21, 0x00


	//----- nvinfo : EIATTR_KPARAM_INFO
	.align		4
.L_39:
        /*0068*/ 	.byte	0x04, 0x17
        /*006a*/ 	.short	(.L_41 - .L_40)
.L_40:
        /*006c*/ 	.word	0x00000000
        /*0070*/ 	.short	0x0000
        /*0072*/ 	.short	0x0000
        /*0074*/ 	.byte	0x00, 0xf5, 0x21, 0x00


	//----- nvinfo : EIATTR_SPARSE_MMA_MASK
	.align		4
.L_41:
        /*0078*/ 	.byte	0x03, 0x50
        /*007a*/ 	.short	0x0000


	//----- nvinfo : EIATTR_MAXREG_COUNT
	.align		4
        /*007c*/ 	.byte	0x03, 0x1b
        /*007e*/ 	.short	0x00ff


	//----- nvinfo : EIATTR_MERCURY_ISA_VERSION
	.align		4
        /*0080*/ 	.byte	0x03, 0x5f
        /*0082*/ 	.short	0x0101


	//----- nvinfo : EIATTR_VRC_CTA_INIT_COUNT
	.align		4
        /*0084*/ 	.byte	0x02, 0x4a
	.zero		1
	.zero		1


	//----- nvinfo : EIATTR_EXIT_INSTR_OFFSETS
	.align		4
        /*0088*/ 	.byte	0x04, 0x1c
        /*008a*/ 	.short	(.L_43 - .L_42)


	//   ....[0]....
.L_42:
        /*008c*/ 	.word	0x000000c0


	//   ....[1]....
        /*0090*/ 	.word	0x000003d0


	//   ....[2]....
        /*0094*/ 	.word	0x000008d0


	//----- nvinfo : EIATTR_CRS_STACK_SIZE
	.align		4
.L_43:
        /*0098*/ 	.byte	0x04, 0x1e
        /*009a*/ 	.short	(.L_45 - .L_44)
.L_44:
        /*009c*/ 	.word	0x00000000


	//----- nvinfo : EIATTR_CBANK_PARAM_SIZE
	.align		4
.L_45:
        /*00a0*/ 	.byte	0x03, 0x19
        /*00a2*/ 	.short	0x0030


	//----- nvinfo : EIATTR_PARAM_CBANK
	.align		4
        /*00a4*/ 	.byte	0x04, 0x0a
        /*00a6*/ 	.short	(.L_47 - .L_46)
	.align		4
.L_46:
        /*00a8*/ 	.word	index@(.nv.constant0._Z14computeMulExpkIdEvPK7double2PT_iiS2_S2_S2_)
        /*00ac*/ 	.short	0x0380
        /*00ae*/ 	.short	0x0030


	//----- nvinfo : EIATTR_SW_WAR
	.align		4
.L_47:
        /*00b0*/ 	.byte	0x04, 0x36
        /*00b2*/ 	.short	(.L_49 - .L_48)
.L_48:
        /*00b4*/ 	.word	0x00000008
.L_49:


//--------------------- .nv.info._Z12reorderInputIdEvPKT_PS0_ii --------------------------
	.section	.nv.info._Z12reorderInputIdEvPKT_PS0_ii,"",@"SHT_CUDA_INFO"
	.sectionflags	@""
	.align	4


	//----- nvinfo : EIATTR_CUDA_API_VERSION
	.align		4
        /*0000*/ 	.byte	0x04, 0x37
        /*0002*/ 	.short	(.L_51 - .L_50)
.L_50:
        /*0004*/ 	.word	0x00000082


	//----- nvinfo : EIATTR_KPARAM_INFO
	.align		4
.L_51:
        /*0008*/ 	.byte	0x04, 0x17
        /*000a*/ 	.short	(.L_53 - .L_52)
.L_52:
        /*000c*/ 	.word	0x00000000
        /*0010*/ 	.short	0x0003
        /*0012*/ 	.short	0x0014
        /*0014*/ 	.byte	0x00, 0xf0, 0x11, 0x00


	//----- nvinfo : EIATTR_KPARAM_INFO
	.align		4
.L_53:
        /*0018*/ 	.byte	0x04, 0x17
        /*001a*/ 	.short	(.L_55 - .L_54)
.L_54:
        /*001c*/ 	.word	0x00000000
        /*0020*/ 	.short	0x0002
        /*0022*/ 	.short	0x0010
        /*0024*/ 	.byte	0x00, 0xf0, 0x11, 0x00


	//----- nvinfo : EIATTR_KPARAM_INFO
	.align		4
.L_55:
        /*0028*/ 	.byte	0x04, 0x17
        /*002a*/ 	.short	(.L_57 - .L_56)
.L_56:
        /*002c*/ 	.word	0x00000000
        /*0030*/ 	.short	0x0001
        /*0032*/ 	.short	0x0008
        /*0034*/ 	.byte	0x00, 0xf5, 0x21, 0x00


	//----- nvinfo : EIATTR_KPARAM_INFO
	.align		4
.L_57:
        /*0038*/ 	.byte	0x04, 0x17
        /*003a*/ 	.short	(.L_59 - .L_58)
.L_58:
        /*003c*/ 	.word	0x00000000
        /*0040*/ 	.short	0x0000
        /*0042*/ 	.short	0x0000
        /*0044*/ 	.byte	0x00, 0xf5, 0x21, 0x00


	//----- nvinfo : EIATTR_SPARSE_MMA_MASK
	.align		4
.L_59:
        /*0048*/ 	.byte	0x03, 0x50
        /*004a*/ 	.short	0x0000


	//----- nvinfo : EIATTR_MAXREG_COUNT
	.align		4
        /*004c*/ 	.byte	0x03, 0x1b
        /*004e*/ 	.short	0x00ff


	//----- nvinfo : EIATTR_MERCURY_ISA_VERSION
	.align		4
        /*0050*/ 	.byte	0x03, 0x5f
        /*0052*/ 	.short	0x0101


	//----- nvinfo : EIATTR_VRC_CTA_INIT_COUNT
	.align		4
        /*0054*/ 	.byte	0x02, 0x4a
	.zero		1
	.zero		1


	//----- nvinfo : EIATTR_EXIT_INSTR_OFFSETS
	.align		4
        /*0058*/ 	.byte	0x04, 0x1c
        /*005a*/ 	.short	(.L_61 - .L_60)


	//   ....[0]....
.L_60:
        /*005c*/ 	.word	0x000000c0


	//   ....[1]....
        /*0060*/ 	.word	0x00000310


	//----- nvinfo : EIATTR_CRS_STACK_SIZE
	.align		4
.L_61:
        /*0064*/ 	.byte	0x04, 0x1e
        /*0066*/ 	.short	(.L_63 - .L_62)
.L_62:
        /*0068*/ 	.word	0x00000000


	//----- nvinfo : EIATTR_CBANK_PARAM_SIZE
	.align		4
.L_63:
        /*006c*/ 	.byte	0x03, 0x19
        /*006e*/ 	.short	0x0018


	//----- nvinfo : EIATTR_PARAM_CBANK
	.align		4
        /*0070*/ 	.byte	0x04, 0x0a
        /*0072*/ 	.short	(.L_65 - .L_64)
	.align		4
.L_64:
        /*0074*/ 	.word	index@(.nv.constant0._Z12reorderInputIdEvPKT_PS0_ii)
        /*0078*/ 	.short	0x0380
        /*007a*/ 	.short	0x0018


	//----- nvinfo : EIATTR_SW_WAR
	.align		4
.L_65:
        /*007c*/ 	.byte	0x04, 0x36
        /*007e*/ 	.short	(.L_67 - .L_66)
.L_66:
        /*0080*/ 	.word	0x00000008
.L_67:


//--------------------- .nv.info._Z14precomputeExpkP7double2S0_S0_ii --------------------------
	.section	.nv.info._Z14precomputeExpkP7double2S0_S0_ii,"",@"SHT_CUDA_INFO"
	.sectionflags	@""
	.align	4


	//----- nvinfo : EIATTR_CUDA_API_VERSION
	.align		4
        /*0000*/ 	.byte	0x04, 0x37
        /*0002*/ 	.short	(.L_69 - .L_68)
.L_68:
        /*0004*/ 	.word	0x00000082


	//----- nvinfo : EIATTR_KPARAM_INFO
	.align		4
.L_69:
        /*0008*/ 	.byte	0x04, 0x17
        /*000a*/ 	.short	(.L_71 - .L_70)
.L_70:
        /*000c*/ 	.word	0x00000000
        /*0010*/ 	.short	0x0004
        /*0012*/ 	.short	0x001c
        /*0014*/ 	.byte	0x00, 0xf0, 0x11, 0x00


	//----- nvinfo : EIATTR_KPARAM_INFO
	.align		4
.L_71:
        /*0018*/ 	.byte	0x04, 0x17
        /*001a*/ 	.short	(.L_73 - .L_72)
.L_72:
        /*001c*/ 	.word	0x00000000
        /*0020*/ 	.short	0x0003
        /*0022*/ 	.short	0x0018
        /*0024*/ 	.byte	0x00, 0xf0, 0x11, 0x00


	//----- nvinfo : EIATTR_KPARAM_INFO
	.align		4
.L_73:
        /*0028*/ 	.byte	0x04, 0x17
        /*002a*/ 	.short	(.L_75 - .L_74)
.L_74:
        /*002c*/ 	.word	0x00000000
        /*0030*/ 	.short	0x0002
        /*0032*/ 	.short	0x0010
        /*0034*/ 	.byte	0x00, 0xf5, 0x21, 0x00


	//----- nvinfo : EIATTR_KPARAM_INFO
	.align		4
.L_75:
        /*0038*/ 	.byte	0x04, 0x17
        /*003a*/ 	.short	(.L_77 - .L_76)
.L_76:
        /*003c*/ 	.word	0x00000000
        /*0040*/ 	.short	0x0001
        /*0042*/ 	.short	0x0008
        /*0044*/ 	.byte	0x00, 0xf5, 0x21, 0x00


	//----- nvinfo : EIATTR_KPARAM_INFO
	.align		4
.L_77:
        /*0048*/ 	.byte	0x04, 0x17
        /*004a*/ 	.short	(.L_79 - .L_78)
.L_78:
        /*004c*/ 	.word	0x00000000
        /*0050*/ 	.short	0x0000
        /*0052*/ 	.short	0x0000
        /*0054*/ 	.byte	0x00, 0xf5, 0x21, 0x00


	//----- nvinfo : EIATTR_SPARSE_MMA_MASK
	.align		4
.L_79:
        /*0058*/ 	.byte	0x03, 0x50
        /*005a*/ 	.short	0x0000


	//----- nvinfo : EIATTR_MAXREG_COUNT
	.align		4
        /*005c*/ 	.byte	0x03, 0x1b
        /*005e*/ 	.short	0x00ff


	//----- nvinfo : EIATTR_MERCURY_ISA_VERSION
	.align		4
        /*0060*/ 	.byte	0x03, 0x5f
        /*0062*/ 	.short	0x0101


	//----- nvinfo : EIATTR_VRC_CTA_INIT_COUNT
	.align		4
        /*0064*/ 	.byte	0x02, 0x4a
	.zero		1
	.zero		1


	//----- nvinfo : EIATTR_EXIT_INSTR_OFFSETS
	.align		4
        /*0068*/ 	.byte	0x04, 0x1c
        /*006a*/ 	.short	(.L_81 - .L_80)


	//   ....[0]....
.L_80:
        /*006c*/ 	.word	0x00000a50


	//   ....[1]....
        /*0070*/ 	.word	0x000013a0


	//----- nvinfo : EIATTR_CRS_STACK_SIZE
	.align		4
.L_81:
        /*0074*/ 	.byte	0x04, 0x1e
        /*0076*/ 	.short	(.L_83 - .L_82)
.L_82:
        /*0078*/ 	.word	0x00000000


	//----- nvinfo : EIATTR_CBANK_PARAM_SIZE
	.align		4
.L_83:
        /*007c*/ 	.byte	0x03, 0x19
        /*007e*/ 	.short	0x0020


	//----- nvinfo : EIATTR_PARAM_CBANK
	.align		4
        /*0080*/ 	.byte	0x04, 0x0a
        /*0082*/ 	.short	(.L_85 - .L_84)
	.align		4
.L_84:
        /*0084*/ 	.word	index@(.nv.constant0._Z14precomputeExpkP7double2S0_S0_ii)
        /*0088*/ 	.short	0x0380
        /*008a*/ 	.short	0x0020


	//----- nvinfo : EIATTR_SW_WAR
	.align		4
.L_85:
        /*008c*/ 	.byte	0x04, 0x36
        /*008e*/ 	.short	(.L_87 - .L_86)
.L_86:
        /*0090*/ 	.word	0x00000008
.L_87:


//--------------------- .nv.callgraph             --------------------------
	.section	.nv.callgraph,"",@"SHT_CUDA_CALLGRAPH"
	.align	4
	.sectionentsize	8
	.align		4
        /*0000*/ 	.word	0x00000000
	.align		4
        /*0004*/ 	.word	0xffffffff
	.align		4
        /*0008*/ 	.word	0x00000000
	.align		4
        /*000c*/ 	.word	0xfffffffe
	.align		4
        /*0010*/ 	.word	0x00000000
	.align		4
        /*0014*/ 	.word	0xfffffffd
	.align		4
        /*0018*/ 	.word	0x00000000
	.align		4
        /*001c*/ 	.word	0xfffffffc


//--------------------- .nv.constant4             --------------------------
	.section	.nv.constant4,"a",@progbits
	.align	8
	.align		8
.nv.constant4:
        /*0000*/ 	.dword	__cudart_i2opi_d
	.align		8
        /*0008*/ 	.dword	__cudart_sin_cos_coeffs


//--------------------- .text._Z14computeMulExpkIdEvPK7double2PT_iiS2_S2_S2_ --------------------------
	.section	.text._Z14computeMulExpkIdEvPK7double2PT_iiS2_S2_S2_,"ax",@progbits
	.align	128
        .global         _Z14computeMulExpkIdEvPK7double2PT_iiS2_S2_S2_
        .type           _Z14computeMulExpkIdEvPK7double2PT_iiS2_S2_S2_,@function
        .size           _Z14computeMulExpkIdEvPK7double2PT_iiS2_S2_S2_,(.L_x_46 - _Z14computeMulExpkIdEvPK7double2PT_iiS2_S2_S2_)
        .other          _Z14computeMulExpkIdEvPK7double2PT_iiS2_S2_S2_,@"STO_CUDA_ENTRY STV_DEFAULT"
_Z14computeMulExpkIdEvPK7double2PT_iiS2_S2_S2_:
.text._Z14computeMulExpkIdEvPK7double2PT_iiS2_S2_S2_:
[----:B------:R-:W-:Y:S01]  /*0000*/  LDC R1, c[0x0][0x37c] ;  /* 0x0000df00ff017b82 */ /* 0x000fe20000000800 */
[----:B------:R-:W0:Y:S01]  /*0010*/  S2R R3, SR_CTAID.X ;  /* 0x0000000000037919 */ /* 0x000e220000002500 */
[----:B------:R-:W0:Y:S01]  /*0020*/  LDCU UR4, c[0x0][0x360] ;  /* 0x00006c00ff0477ac */ /* 0x000e220008000800 */
[----:B------:R-:W0:Y:S01]  /*0030*/  S2R R0, SR_TID.X ;  /* 0x0000000000007919 */ /* 0x000e220000002100 */
[----:B------:R-:W1:Y:S01]  /*0040*/  LDCU UR5, c[0x0][0x364] ;  /* 0x00006c80ff0577ac */ /* 0x000e620008000800 */
[----:B------:R-:W1:Y:S01]  /*0050*/  S2R R2, SR_CTAID.Y ;  /* 0x0000000000027919 */ /* 0x000e620000002600 */
[----:B------:R-:W2:Y:S01]  /*0060*/  LDCU.64 UR8, c[0x0][0x390] ;  /* 0x00007200ff0877ac */ /* 0x000ea20008000a00 */
[----:B------:R-:W1:Y:S01]  /*0070*/  S2R R5, SR_TID.Y ;  /* 0x0000000000057919 */ /* 0x000e620000002200 */
[----:B0-----:R-:W-:-:S05]  /*0080*/  IMAD R3, R3, UR4, R0 ;  /* 0x0000000403037c24 */ /* 0x001fca000f8e0200 */
[----:B--2---:R-:W-:Y:S01]  /*0090*/  ISETP.GE.AND P0, PT, R3, UR9, PT ;  /* 0x0000000903007c0c */ /* 0x004fe2000bf06270 */
[----:B-1----:R-:W-:-:S05]  /*00a0*/  IMAD R0, R2, UR5, R5 ;  /* 0x0000000502007c24 */ /* 0x002fca000f8e0205 */
[----:B------:R-:W-:-:S13]  /*00b0*/  ISETP.GE.OR P0, PT, R0, UR8, P0 ;  /* 0x0000000800007c0c */ /* 0x000fda0008706670 */
[----:B------:R-:W-:Y:S05]  /*00c0*/  @P0 EXIT ;  /* 0x000000000000094d */ /* 0x000fea0003800000 */
[----:B------:R-:W-:Y:S01]  /*00d0*/  ISETP.NE.AND P0, PT, R0, RZ, PT ;  /* 0x000000ff0000720c */ /* 0x000fe20003f05270 */
[----:B------:R-:W0:-:S12]  /*00e0*/  LDCU.64 UR6, c[0x0][0x358] ;  /* 0x00006b00ff0677ac */ /* 0x000e180008000a00 */
[----:B------:R-:W-:Y:S05]  /*00f0*/  @P0 BRA `(.L_x_0) ;  /* 0x0000000000b80947 */ /* 0x000fea0003800000 */
[----:B------:R-:W-:Y:S01]  /*0100*/  ULEA.HI UR4, UR9, UR9, URZ, 0x1 ;  /* 0x0000000909047291 */ /* 0x000fe2000f8f08ff */
[----:B------:R-:W1:Y:S03]  /*0110*/  LDC.64 R8, c[0x0][0x380] ;  /* 0x0000e000ff087b82 */ /* 0x000e660000000a00 */
[----:B------:R-:W-:-:S05]  /*0120*/  USHF.R.S32.HI UR4, URZ, 0x1, UR4 ;  /* 0x00000001ff047899 */ /* 0x000fca0008011404 */
[----:B------:R-:W2:Y:S01]  /*0130*/  LDC.64 R12, c[0x0][0x3a0] ;  /* 0x0000e800ff0c7b82 */ /* 0x000ea20000000a00 */
[----:B------:R-:W-:-:S13]  /*0140*/  ISETP.GT.AND P0, PT, R3, UR4, PT ;  /* 0x0000000403007c0c */ /* 0x000fda000bf04270 */
[C---:B------:R-:W-:Y:S01]  /*0150*/  @P0 IADD3 R7, PT, PT, -R3.reuse, UR9, RZ ;  /* 0x0000000903070c10 */ /* 0x040fe2000fffe1ff */
[----:B-1----:R-:W-:-:S04]  /*0160*/  @!P0 IMAD.WIDE R4, R3, 0x10, R8 ;  /* 0x0000001003048825 */ /* 0x002fc800078e0208 */
[----:B------:R-:W-:Y:S02]  /*0170*/  @P0 IMAD.WIDE R8, R7, 0x10, R8 ;  /* 0x0000001007080825 */ /* 0x000fe400078e0208 */
[----:B0-----:R-:W3:Y:S02]  /*0180*/  @!P0 LDG.E.128 R4, desc[UR6][R4.64] ;  /* 0x0000000604048981 */ /* 0x001ee4000c1e1d00 */
[----:B--2---:R-:W-:Y:S02]  /*0190*/  IMAD.WIDE R12, R3, 0x10, R12 ;  /* 0x00000010030c7825 */ /* 0x004fe400078e020c */
[----:B------:R-:W2:Y:S04]  /*01a0*/  @P0 LDG.E.128 R8, desc[UR6][R8.64] ;  /* 0x0000000608080981 */ /* 0x000ea8000c1e1d00 */
[----:B------:R-:W3:Y:S01]  /*01b0*/  LDG.E.128.CONSTANT R12, desc[UR6][R12.64] ;  /* 0x000000060c0c7981 */ /* 0x000ee2000c1e9d00 */
[----:B------:R-:W-:Y:S01]  /*01c0*/  UIMAD UR4, UR9, UR8, URZ ;  /* 0x00000008090472a4 */ /* 0x000fe2000f8e02ff */
[----:B------:R-:W-:Y:S01]  /*01d0*/  IMAD.MOV.U32 R18, RZ, RZ, 0x1 ;  /* 0x00000001ff127424 */ /* 0x000fe200078e00ff */
[----:B------:R-:W-:Y:S07]  /*01e0*/  BSSY.RECONVERGENT B0, `(.L_x_1) ;  /* 0x000001b000007945 */ /* 0x000fee0003800200 */
[----:B------:R-:W0:Y:S08]  /*01f0*/  I2F.F64 R16, UR4 ;  /* 0x0000000400107d12 */ /* 0x000e300008201c00 */
[----:B0-----:R-:W0:Y:S02]  /*0200*/  MUFU.RCP64H R19, R17 ;  /* 0x0000001100137308 */ /* 0x001e240000001800 */
[----:B0-----:R-:W-:-:S08]  /*0210*/  DFMA R20, -R16, R18, 1 ;  /* 0x3ff000001014742b */ /* 0x001fd00000000112 */
[----:B------:R-:W-:-:S08]  /*0220*/  DFMA R20, R20, R20, R20 ;  /* 0x000000141414722b */ /* 0x000fd00000000014 */
[----:B------:R-:W-:Y:S02]  /*0230*/  DFMA R20, R18, R20, R18 ;  /* 0x000000141214722b */ /* 0x000fe40000000012 */
[----:B--2---:R-:W-:Y:S01]  /*0240*/  @P0 DADD R6, -RZ, -R10 ;  /* 0x00000000ff060229 */ /* 0x004fe2000000090a */
[----:B------:R-:W-:Y:S02]  /*0250*/  @P0 IMAD.MOV.U32 R4, RZ, RZ, R8 ;  /* 0x000000ffff040224 */ /* 0x000fe400078e0008 */
[----:B------:R-:W-:-:S03]  /*0260*/  @P0 IMAD.MOV.U32 R5, RZ, RZ, R9 ;  /* 0x000000ffff050224 */ /* 0x000fc600078e0009 */
[----:B------:R-:W-:Y:S02]  /*0270*/  DFMA R8, -R16, R20, 1 ;  /* 0x3ff000001008742b */ /* 0x000fe40000000114 */
[----:B---3--:R-:W-:-:S06]  /*0280*/  DMUL R6, R14, R6 ;  /* 0x000000060e067228 */ /* 0x008fcc0000000000 */
[----:B------:R-:W-:Y:S02]  /*0290*/  DFMA R8, R20, R8, R20 ;  /* 0x000000081408722b */ /* 0x000fe40000000014 */
[----:B------:R-:W-:-:S08]  /*02a0*/  DFMA R4, R12, R4, -R6 ;  /* 0x000000040c04722b */ /* 0x000fd00000000806 */
[----:B------:R-:W-:-:S08]  /*02b0*/  DMUL R10, R4, 4 ;  /* 0x40100000040a7828 */ /* 0x000fd00000000000 */
[----:B------:R-:W-:Y:S02]  /*02c0*/  DMUL R4, R10, R8 ;  /* 0x000000080a047228 */ /* 0x000fe40000000000 */
[----:B------:R-:W-:-:S06]  /*02d0*/  FSETP.GEU.AND P1, PT, |R11|, 6.5827683646048100446e-37, PT ;  /* 0x036000000b00780b */ /* 0x000fcc0003f2e200 */
[----:B------:R-:W-:-:S08]  /*02e0*/  DFMA R6, -R16, R4, R10 ;  /* 0x000000041006722b */ /* 0x000fd0000000010a */
[----:B------:R-:W-:-:S10]  /*02f0*/  DFMA R4, R8, R6, R4 ;  /* 0x000000060804722b */ /* 0x000fd40000000004 */
[----:B------:R-:W-:-:S05]  /*0300*/  FFMA R0, RZ, R17, R5 ;  /* 0x00000011ff007223 */ /* 0x000fca0000000005 */
[----:B------:R-:W-:-:S13]  /*0310*/  FSETP.GT.AND P0, PT, |R0|, 1.469367938527859385e-39, PT ;  /* 0x001000000000780b */ /* 0x000fda0003f04200 */
[----:B------:R-:W-:Y:S05]  /*0320*/  @P0 BRA P1, `(.L_x_2) ;  /* 0x0000000000180947 */ /* 0x000fea0000800000 */
[----:B------:R-:W-:Y:S01]  /*0330*/  IMAD.MOV.U32 R8, RZ, RZ, R16 ;  /* 0x000000ffff087224 */ /* 0x000fe200078e0010 */
[----:B------:R-:W-:Y:S01]  /*0340*/  MOV R2, 0x370 ;  /* 0x0000037000027802 */ /* 0x000fe20000000f00 */
[----:B------:R-:W-:-:S07]  /*0350*/  IMAD.MOV.U32 R9, RZ, RZ, R17 ;  /* 0x000000ffff097224 */ /* 0x000fce00078e0011 */
[----:B------:R-:W-:Y:S05]  /*0360*/  CALL.REL.NOINC `($__internal_0_$__cuda_sm20_div_rn_f64_full) ;  /* 0x00000004005c7944 */ /* 0x000fea0003c00000 */
[----:B------:R-:W-:Y:S02]  /*0370*/  IMAD.MOV.U32 R4, RZ, RZ, R12 ;  /* 0x000000ffff047224 */ /* 0x000fe400078e000c */
[----:B------:R-:W-:-:S07]  /*0380*/  IMAD.MOV.U32 R5, RZ, RZ, R13 ;  /* 0x000000ffff057224 */ /* 0x000fce00078e000d */
.L_x_2:
[----:B------:R-:W-:Y:S05]  /*0390*/  BSYNC.RECONVERGENT B0 ;  /* 0x0000000000007941 */ /* 0x000fea0003800200 */
.L_x_1:
[----:B------:R-:W0:Y:S02]  /*03a0*/  LDC.64 R6, c[0x0][0x388] ;  /* 0x0000e200ff067b82 */ /* 0x000e240000000a00 */
[----:B0-----:R-:W-:-:S05]  /*03b0*/  IMAD.WIDE R2, R3, 0x8, R6 ;  /* 0x0000000803027825 */ /* 0x001fca00078e0206 */
[----:B------:R-:W-:Y:S01]  /*03c0*/  STG.E.64 desc[UR6][R2.64], R4 ;  /* 0x0000000402007986 */ /* 0x000fe2000c101b06 */
[----:B------:R-:W-:Y:S05]  /*03d0*/  EXIT ;  /* 0x000000000000794d */ /* 0x000fea0003800000 */
.L_x_0:
[----:B------:R-:W-:Y:S01]  /*03e0*/  ULEA.HI UR4, UR9, UR9, URZ, 0x1 ;  /* 0x0000000909047291 */ /* 0x000fe2000f8f08ff */
[----:B------:R-:W1:Y:S01]  /*03f0*/  LDC.64 R4, c[0x0][0x380] ;  /* 0x0000e000ff047b82 */ /* 0x000e620000000a00 */
[----:B------:R-:W-:Y:S02]  /*0400*/  IADD3 R2, PT, PT, -R0, UR8, RZ ;  /* 0x0000000800027c10 */ /* 0x000fe4000fffe1ff */
[----:B------:R-:W-:-:S05]  /*0410*/  USHF.R.S32.HI UR4, URZ, 0x1, UR4 ;  /* 0x00000001ff047899 */ /* 0x000fca0008011404 */
[----:B------:R-:W2:Y:S01]  /*0420*/  LDC.64 R6, c[0x0][0x3a8] ;  /* 0x0000ea00ff067b82 */ /* 0x000ea20000000a00 */
[----:B------:R-:W-:Y:S01]  /*0430*/  ISETP.GT.AND P0, PT, R3, UR4, PT ;  /* 0x0000000403007c0c */ /* 0x000fe2000bf04270 */
[----:B------:R-:W-:Y:S02]  /*0440*/  IMAD R14, R2, UR4, R2 ;  /* 0x00000004020e7c24 */ /* 0x000fe4000f8e0202 */
[----:B------:R-:W-:-:S04]  /*0450*/  IMAD R2, R0, UR4, R0 ;  /* 0x0000000400027c24 */ /* 0x000fc8000f8e0200 */
[----:B------:R-:W3:Y:S06]  /*0460*/  LDC.64 R12, c[0x0][0x398] ;  /* 0x0000e600ff0c7b82 */ /* 0x000eec0000000a00 */
[C---:B------:R-:W-:Y:S02]  /*0470*/  @P0 IADD3 R21, PT, PT, -R3.reuse, UR9, RZ ;  /* 0x0000000903150c10 */ /* 0x040fe4000fffe1ff */
[----:B------:R-:W-:-:S03]  /*0480*/  @!P0 IADD3 R9, PT, PT, R3, R14, RZ ;  /* 0x0000000e03098210 */ /* 0x000fc60007ffe0ff */
[----:B------:R-:W-:Y:S02]  /*0490*/  @P0 IMAD.IADD R25, R21, 0x1, R2 ;  /* 0x0000000115190824 */ /* 0x000fe400078e0202 */
[----:B-1----:R-:W-:-:S04]  /*04a0*/  @!P0 IMAD.WIDE R8, R9, 0x10, R4 ;  /* 0x0000001009088825 */ /* 0x002fc800078e0204 */
[----:B------:R-:W-:Y:S02]  /*04b0*/  @P0 IMAD.WIDE R24, R25, 0x10, R4 ;  /* 0x0000001019180825 */ /* 0x000fe400078e0204 */
[----:B0-----:R-:W4:Y:S04]  /*04c0*/  @!P0 LDG.E.128 R8, desc[UR6][R8.64] ;  /* 0x0000000608088981 */ /* 0x001f28000c1e1d00 */
[----:B------:R-:W5:Y:S01]  /*04d0*/  @P0 LDG.E.128 R24, desc[UR6][R24.64] ;  /* 0x0000000618180981 */ /* 0x000f62000c1e1d00 */
[----:B------:R-:W-:Y:S02]  /*04e0*/  @P0 IMAD.IADD R21, R21, 0x1, R14 ;  /* 0x0000000115150824 */ /* 0x000fe400078e020e */
[----:B------:R-:W-:Y:S02]  /*04f0*/  @!P0 IMAD.IADD R29, R3, 0x1, R2 ;  /* 0x00000001031d8824 */ /* 0x000fe400078e0202 */
[----:B------:R-:W-:-:S04]  /*0500*/  @P0 IMAD.WIDE R20, R21, 0x10, R4 ;  /* 0x0000001015140825 */ /* 0x000fc800078e0204 */
[----:B------:R-:W-:Y:S02]  /*0510*/  @!P0 IMAD.WIDE R28, R29, 0x10, R4 ;  /* 0x000000101d1c8825 */ /* 0x000fe400078e0204 */
[----:B------:R-:W4:Y:S02]  /*0520*/  @P0 LDG.E.128 R20, desc[UR6][R20.64] ;  /* 0x0000000614140981 */ /* 0x000f24000c1e1d00 */
[C---:B--2---:R-:W-:Y:S02]  /*0530*/  IMAD.WIDE.U32 R16, R0.reuse, 0x10, R6 ;  /* 0x0000001000107825 */ /* 0x044fe400078e0006 */
[----:B------:R-:W2:Y:S04]  /*0540*/  @!P0 LDG.E.128 R4, desc[UR6][R28.64] ;  /* 0x000000061c048981 */ /* 0x000ea8000c1e1d00 */
[----:B------:R-:W2:Y:S01]  /*0550*/  LDG.E.128.CONSTANT R16, desc[UR6][R16.64] ;  /* 0x0000000610107981 */ /* 0x000ea2000c1e9d00 */
[----:B---3--:R-:W-:-:S06]  /*0560*/  IMAD.WIDE.U32 R12, R0, 0x10, R12 ;  /* 0x00000010000c7825 */ /* 0x008fcc00078e000c */
[----:B------:R-:W3:Y:S01]  /*0570*/  LDG.E.128.CONSTANT R12, desc[UR6][R12.64] ;  /* 0x000000060c0c7981 */ /* 0x000ee2000c1e9d00 */
[----:B-----5:R-:W-:Y:S02]  /*0580*/  @P0 IMAD.MOV.U32 R8, RZ, RZ, R24 ;  /* 0x000000ffff080224 */ /* 0x020fe400078e0018 */
[----:B------:R-:W-:Y:S02]  /*0590*/  @P0 IMAD.MOV.U32 R9, RZ, RZ, R25 ;  /* 0x000000ffff090224 */ /* 0x000fe400078e0019 */
[----:B------:R-:W0:Y:S01]  /*05a0*/  LDC.64 R24, c[0x0][0x3a0] ;  /* 0x0000e800ff187b82 */ /* 0x000e220000000a00 */
[----:B------:R-:W-:Y:S01]  /*05b0*/  @P0 DADD R10, -RZ, -R26 ;  /* 0x00000000ff0a0229 */ /* 0x000fe2000000091a */
[----:B0-----:R-:W-:-:S06]  /*05c0*/  IMAD.WIDE R24, R3, 0x10, R24 ;  /* 0x0000001003187825 */ /* 0x001fcc00078e0218 */
[----:B------:R-:W5:Y:S01]  /*05d0*/  LDG.E.128.CONSTANT R24, desc[UR6][R24.64] ;  /* 0x0000000618187981 */ /* 0x000f62000c1e9d00 */
[----:B------:R-:W-:Y:S01]  /*05e0*/  UIMAD UR4, UR9, UR8, URZ ;  /* 0x00000008090472a4 */ /* 0x000fe2000f8e02ff */
[----:B----4-:R-:W-:Y:S02]  /*05f0*/  @P0 DADD R6, -RZ, -R22 ;  /* 0x00000000ff060229 */ /* 0x010fe40000000916 */
[----:B--2---:R-:W-:Y:S01]  /*0600*/  DMUL R22, R18, R8 ;  /* 0x0000000812167228 */ /* 0x004fe20000000000 */
[----:B------:R-:W-:Y:S01]  /*0610*/  @P0 IMAD.MOV.U32 R4, RZ, RZ, R20 ;  /* 0x000000ffff040224 */ /* 0x000fe200078e0014 */
[----:B------:R-:W-:-:S04]  /*0620*/  @P0 MOV R5, R21 ;  /* 0x0000001500050202 */ /* 0x000fc80000000f00 */
[----:B------:R-:W0:Y:S01]  /*0630*/  I2F.F64 R20, UR4 ;  /* 0x0000000400147d12 */ /* 0x000e220008201c00 */
[-C--:B------:R-:W-:Y:S02]  /*0640*/  DMUL R18, R18, R10.reuse ;  /* 0x0000000a12127228 */ /* 0x080fe40000000000 */
[----:B------:R-:W-:Y:S02]  /*0650*/  DFMA R22, R16, R10, R22 ;  /* 0x0000000a1016722b */ /* 0x000fe40000000016 */
[C---:B---3--:R-:W-:Y:S02]  /*0660*/  DMUL R10, R14.reuse, R4 ;  /* 0x000000040e0a7228 */ /* 0x048fe40000000000 */
[----:B------:R-:W-:-:S06]  /*0670*/  DMUL R14, R14, R6 ;  /* 0x000000060e0e7228 */ /* 0x000fcc0000000000 */
[C---:B------:R-:W-:Y:S01]  /*0680*/  DFMA R10, R12.reuse, R6, R10 ;  /* 0x000000060c0a722b */ /* 0x040fe2000000000a */
[----:B0-----:R-:W0:Y:S01]  /*0690*/  MUFU.RCP64H R7, R21 ;  /* 0x0000001500077308 */ /* 0x001e220000001800 */
[----:B------:R-:W-:Y:S01]  /*06a0*/  IMAD.MOV.U32 R6, RZ, RZ, 0x1 ;  /* 0x00000001ff067424 */ /* 0x000fe200078e00ff */
[----:B------:R-:W-:Y:S02]  /*06b0*/  DFMA R14, R12, R4, -R14 ;  /* 0x000000040c0e722b */ /* 0x000fe4000000080e */
[----:B------:R-:W-:-:S03]  /*06c0*/  DFMA R18, R16, R8, -R18 ;  /* 0x000000081012722b */ /* 0x000fc60000000812 */
[----:B------:R-:W-:Y:S02]  /*06d0*/  DADD R10, R10, R22 ;  /* 0x000000000a0a7229 */ /* 0x000fe40000000016 */
[----:B0-----:R-:W-:-:S03]  /*06e0*/  DFMA R4, -R20, R6, 1 ;  /* 0x3ff000001404742b */ /* 0x001fc60000000106 */
[----:B------:R-:W-:-:S03]  /*06f0*/  DADD R14, R14, R18 ;  /* 0x000000000e0e7229 */ /* 0x000fc60000000012 */
[----:B------:R-:W-:Y:S02]  /*0700*/  DMUL R10, R10, 0.5 ;  /* 0x3fe000000a0a7828 */ /* 0x000fe40000000000 */
[----:B------:R-:W-:-:S03]  /*0710*/  DFMA R4, R4, R4, R4 ;  /* 0x000000040404722b */ /* 0x000fc60000000004 */
[----:B------:R-:W-:-:S05]  /*0720*/  DMUL R14, R14, 0.5 ;  /* 0x3fe000000e0e7828 */ /* 0x000fca0000000000 */
[----:B------:R-:W-:-:S08]  /*0730*/  DFMA R4, R6, R4, R6 ;  /* 0x000000040604722b */ /* 0x000fd00000000006 */
[----:B------:R-:W-:-:S08]  /*0740*/  DFMA R6, -R20, R4, 1 ;  /* 0x3ff000001406742b */ /* 0x000fd00000000104 */
[----:B------:R-:W-:Y:S01]  /*0750*/  DFMA R8, R4, R6, R4 ;  /* 0x000000060408722b */ /* 0x000fe20000000004 */
[----:B------:R-:W-:Y:S01]  /*0760*/  BSSY.RECONVERGENT B0, `(.L_x_3) ;  /* 0x0000011000007945 */ /* 0x000fe20003800200 */
[----:B-----5:R-:W-:-:S08]  /*0770*/  DMUL R10, R26, R10 ;  /* 0x0000000a1a0a7228 */ /* 0x020fd00000000000 */
[----:B------:R-:W-:-:S08]  /*0780*/  DFMA R10, R24, R14, -R10 ;  /* 0x0000000e180a722b */ /* 0x000fd0000000080a */
[----:B------:R-:W-:-:S08]  /*0790*/  DMUL R10, R10, 4 ;  /* 0x401000000a0a7828 */ /* 0x000fd00000000000 */
[----:B------:R-:W-:-:S08]  /*07a0*/  DMUL R4, R8, R10 ;  /* 0x0000000a08047228 */ /* 0x000fd00000000000 */
[----:B------:R-:W-:-:S08]  /*07b0*/  DFMA R6, -R20, R4, R10 ;  /* 0x000000041406722b */ /* 0x000fd0000000010a */
[----:B------:R-:W-:Y:S01]  /*07c0*/  DFMA R4, R8, R6, R4 ;  /* 0x000000060804722b */ /* 0x000fe20000000004 */
[----:B------:R-:W-:-:S09]  /*07d0*/  FSETP.GEU.AND P1, PT, |R11|, 6.5827683646048100446e-37, PT ;  /* 0x036000000b00780b */ /* 0x000fd20003f2e200 */
        /* <DEDUP_REMOVED lines=9> */
.L_x_4:
[----:B------:R-:W-:Y:S05]  /*0870*/  BSYNC.RECONVERGENT B0 ;  /* 0x0000000000007941 */ /* 0x000fea0003800200 */
.L_x_3:
[----:B------:R-:W0:Y:S01]  /*0880*/  LDC.64 R6, c[0x0][0x388] ;  /* 0x0000e200ff067b82 */ /* 0x000e220000000a00 */
[----:B------:R-:W1:Y:S02]  /*0890*/  LDCU UR4, c[0x0][0x394] ;  /* 0x00007280ff0477ac */ /* 0x000e640008000800 */
[----:B-1----:R-:W-:-:S04]  /*08a0*/  IMAD R3, R0, UR4, R3 ;  /* 0x0000000400037c24 */ /* 0x002fc8000f8e0203 */
[----:B0-----:R-:W-:-:S05]  /*08b0*/  IMAD.WIDE R2, R3, 0x8, R6 ;  /* 0x0000000803027825 */ /* 0x001fca00078e0206 */
[----:B------:R-:W-:Y:S01]  /*08c0*/  STG.E.64 desc[UR6][R2.64], R4 ;  /* 0x0000000402007986 */ /* 0x000fe2000c101b06 */
[----:B------:R-:W-:Y:S05]  /*08d0*/  EXIT ;  /* 0x000000000000794d */ /* 0x000fea0003800000 */
        .weak           $__internal_0_$__cuda_sm20_div_rn_f64_full
        .type           $__internal_0_$__cuda_sm20_div_rn_f64_full,@function
        .size           $__internal_0_$__cuda_sm20_div_rn_f64_full,(.L_x_46 - $__internal_0_$__cuda_sm20_div_rn_f64_full)
$__internal_0_$__cuda_sm20_div_rn_f64_full:
[C---:B------:R-:W-:Y:S01]  /*08e0*/  FSETP.GEU.AND P0, PT, |R9|.reuse, 1.469367938527859385e-39, PT ;  /* 0x001000000900780b */ /* 0x040fe20003f0e200 */
[----:B------:R-:W-:Y:S01]  /*08f0*/  BSSY.RECONVERGENT B1, `(.L_x_5) ;  /* 0x0000057000017945 */ /* 0x000fe20003800200 */
[----:B------:R-:W-:Y:S02]  /*0900*/  LOP3.LUT R6, R9, 0x800fffff, RZ, 0xc0, !PT ;  /* 0x800fffff09067812 */ /* 0x000fe400078ec0ff */
[C---:B------:R-:W-:Y:S02]  /*0910*/  FSETP.GEU.AND P2, PT, |R11|.reuse, 1.469367938527859385e-39, PT ;  /* 0x001000000b00780b */ /* 0x040fe40003f4e200 */
[----:B------:R-:W-:Y:S01]  /*0920*/  LOP3.LUT R7, R6, 0x3ff00000, RZ, 0xfc, !PT ;  /* 0x3ff0000006077812 */ /* 0x000fe200078efcff */
[----:B------:R-:W-:Y:S01]  /*0930*/  IMAD.MOV.U32 R6, RZ, RZ, R8 ;  /* 0x000000ffff067224 */ /* 0x000fe200078e0008 */
[----:B------:R-:W-:Y:S02]  /*0940*/  MOV R16, 0x1 ;  /* 0x0000000100107802 */ /* 0x000fe40000000f00 */
[----:B------:R-:W-:-:S02]  /*0950*/  LOP3.LUT R12, R11, 0x7ff00000, RZ, 0xc0, !PT ;  /* 0x7ff000000b0c7812 */ /* 0x000fc400078ec0ff */
[----:B------:R-:W-:Y:S01]  /*0960*/  LOP3.LUT R15, R9, 0x7ff00000, RZ, 0xc0, !PT ;  /* 0x7ff00000090f7812 */ /* 0x000fe200078ec0ff */
[----:B------:R-:W-:-:S03]  /*0970*/  @!P0 DMUL R6, R8, 8.98846567431157953865e+307 ;  /* 0x7fe0000008068828 */ /* 0x000fc60000000000 */
[C---:B------:R-:W-:Y:S01]  /*0980*/  ISETP.GE.U32.AND P1, PT, R12.reuse, R15, PT ;  /* 0x0000000f0c00720c */ /* 0x040fe20003f26070 */
[----:B------:R-:W-:Y:S01]  /*0990*/  @!P2 IMAD.MOV.U32 R18, RZ, RZ, RZ ;  /* 0x000000ffff12a224 */ /* 0x000fe200078e00ff */
[----:B------:R-:W-:Y:S01]  /*09a0*/  @!P2 LOP3.LUT R13, R9, 0x7ff00000, RZ, 0xc0, !PT ;  /* 0x7ff00000090da812 */ /* 0x000fe200078ec0ff */
[----:B------:R-:W0:Y:S03]  /*09b0*/  MUFU.RCP64H R17, R7 ;  /* 0x0000000700117308 */ /* 0x000e260000001800 */
[----:B------:R-:W-:Y:S01]  /*09c0*/  @!P2 ISETP.GE.U32.AND P3, PT, R12, R13, PT ;  /* 0x0000000d0c00a20c */ /* 0x000fe20003f66070 */
[----:B------:R-:W-:-:S05]  /*09d0*/  IMAD.MOV.U32 R13, RZ, RZ, 0x1ca00000 ;  /* 0x1ca00000ff0d7424 */ /* 0x000fca00078e00ff */
[----:B------:R-:W-:-:S04]  /*09e0*/  @!P2 SEL R19, R13, 0x63400000, !P3 ;  /* 0x634000000d13a807 */ /* 0x000fc80005800000 */
[----:B------:R-:W-:Y:S01]  /*09f0*/  @!P2 LOP3.LUT R19, R19, 0x80000000, R11, 0xf8, !PT ;  /* 0x800000001313a812 */ /* 0x000fe200078ef80b */
[----:B0-----:R-:W-:-:S03]  /*0a00*/  DFMA R4, R16, -R6, 1 ;  /* 0x3ff000001004742b */ /* 0x001fc60000000806 */
[----:B------:R-:W-:-:S05]  /*0a10*/  @!P2 LOP3.LUT R19, R19, 0x100000, RZ, 0xfc, !PT ;  /* 0x001000001313a812 */ /* 0x000fca00078efcff */
[----:B------:R-:W-:-:S08]  /*0a20*/  DFMA R4, R4, R4, R4 ;  /* 0x000000040404722b */ /* 0x000fd00000000004 */
[----:B------:R-:W-:Y:S01]  /*0a30*/  DFMA R16, R16, R4, R16 ;  /* 0x000000041010722b */ /* 0x000fe20000000010 */
[----:B------:R-:W-:Y:S01]  /*0a40*/  SEL R5, R13, 0x63400000, !P1 ;  /* 0x634000000d057807 */ /* 0x000fe20004800000 */
[----:B------:R-:W-:-:S03]  /*0a50*/  IMAD.MOV.U32 R4, RZ, RZ, R10 ;  /* 0x000000ffff047224 */ /* 0x000fc600078e000a */
[----:B------:R-:W-:-:S03]  /*0a60*/  LOP3.LUT R5, R5, 0x800fffff, R11, 0xf8, !PT ;  /* 0x800fffff05057812 */ /* 0x000fc600078ef80b */
[----:B------:R-:W-:-:S03]  /*0a70*/  DFMA R20, R16, -R6, 1 ;  /* 0x3ff000001014742b */ /* 0x000fc60000000806 */
[----:B------:R-:W-:-:S05]  /*0a80*/  @!P2 DFMA R4, R4, 2, -R18 ;  /* 0x400000000404a82b */ /* 0x000fca0000000812 */
[----:B------:R-:W-:Y:S01]  /*0a90*/  DFMA R16, R16, R20, R16 ;  /* 0x000000141010722b */ /* 0x000fe20000000010 */
[----:B------:R-:W-:Y:S02]  /*0aa0*/  IMAD.MOV.U32 R21, RZ, RZ, R12 ;  /* 0x000000ffff157224 */ /* 0x000fe400078e000c */
[----:B------:R-:W-:Y:S01]  /*0ab0*/  IMAD.MOV.U32 R20, RZ, RZ, R15 ;  /* 0x000000ffff147224 */ /* 0x000fe200078e000f */
[----:B------:R-:W-:Y:S02]  /*0ac0*/  @!P0 LOP3.LUT R20, R7, 0x7ff00000, RZ, 0xc0, !PT ;  /* 0x7ff0000007148812 */ /* 0x000fe400078ec0ff */
[----:B------:R-:W-:Y:S02]  /*0ad0*/  @!P2 LOP3.LUT R21, R5, 0x7ff00000, RZ, 0xc0, !PT ;  /* 0x7ff000000515a812 */ /* 0x000fe400078ec0ff */
[----:B------:R-:W-:Y:S01]  /*0ae0*/  DMUL R18, R16, R4 ;  /* 0x0000000410127228 */ /* 0x000fe20000000000 */
[----:B------:R-:W-:Y:S01]  /*0af0*/  VIADD R23, R20, 0xffffffff ;  /* 0xffffffff14177836 */ /* 0x000fe20000000000 */
[----:B------:R-:W-:-:S04]  /*0b00*/  IADD3 R22, PT, PT, R21, -0x1, RZ ;  /* 0xffffffff15167810 */ /* 0x000fc80007ffe0ff */
[----:B------:R-:W-:Y:S02]  /*0b10*/  ISETP.GT.U32.AND P0, PT, R22, 0x7feffffe, PT ;  /* 0x7feffffe1600780c */ /* 0x000fe40003f04070 */
[----:B------:R-:W-:Y:S02]  /*0b20*/  DFMA R14, R18, -R6, R4 ;  /* 0x80000006120e722b */ /* 0x000fe40000000004 */
[----:B------:R-:W-:-:S06]  /*0b30*/  ISETP.GT.U32.OR P0, PT, R23, 0x7feffffe, P0 ;  /* 0x7feffffe1700780c */ /* 0x000fcc0000704470 */
[----:B------:R-:W-:-:S07]  /*0b40*/  DFMA R14, R16, R14, R18 ;  /* 0x0000000e100e722b */ /* 0x000fce0000000012 */
[----:B------:R-:W-:Y:S05]  /*0b50*/  @P0 BRA `(.L_x_6) ;  /* 0x00000000006c0947 */ /* 0x000fea0003800000 */
[----:B------:R-:W-:-:S04]  /*0b60*/  LOP3.LUT R11, R9, 0x7ff00000, RZ, 0xc0, !PT ;  /* 0x7ff00000090b7812 */ /* 0x000fc800078ec0ff */
[CC--:B------:R-:W-:Y:S02]  /*0b70*/  VIADDMNMX R10, R12.reuse, -R11.reuse, 0xb9600000, !PT ;  /* 0xb96000000c0a7446 */ /* 0x0c0fe4000780090b */
[----:B------:R-:W-:Y:S02]  /*0b80*/  ISETP.GE.U32.AND P0, PT, R12, R11, PT ;  /* 0x0000000b0c00720c */ /* 0x000fe40003f06070 */
[----:B------:R-:W-:Y:S02]  /*0b90*/  VIMNMX R10, PT, PT, R10, 0x46a00000, PT ;  /* 0x46a000000a0a7848 */ /* 0x000fe40003fe0100 */
[----:B------:R-:W-:-:S05]  /*0ba0*/  SEL R13, R13, 0x63400000, !P0 ;  /* 0x634000000d0d7807 */ /* 0x000fca0004000000 */
[----:B------:R-:W-:Y:S02]  /*0bb0*/  IMAD.IADD R16, R10, 0x1, -R13 ;  /* 0x000000010a107824 */ /* 0x000fe400078e0a0d */
[----:B------:R-:W-:Y:S02]  /*0bc0*/  IMAD.MOV.U32 R10, RZ, RZ, RZ ;  /* 0x000000ffff0a7224 */ /* 0x000fe400078e00ff */
[----:B------:R-:W-:-:S06]  /*0bd0*/  VIADD R11, R16, 0x7fe00000 ;  /* 0x7fe00000100b7836 */ /* 0x000fcc0000000000 */
[----:B------:R-:W-:-:S10]  /*0be0*/  DMUL R12, R14, R10 ;  /* 0x0000000a0e0c7228 */ /* 0x000fd40000000000 */
[----:B------:R-:W-:-:S13]  /*0bf0*/  FSETP.GTU.AND P0, PT, |R13|, 1.469367938527859385e-39, PT ;  /* 0x001000000d00780b */ /* 0x000fda0003f0c200 */
[----:B------:R-:W-:Y:S05]  /*0c00*/  @P0 BRA `(.L_x_7) ;  /* 0x0000000000940947 */ /* 0x000fea0003800000 */
[----:B------:R-:W-:Y:S01]  /*0c10*/  DFMA R4, R14, -R6, R4 ;  /* 0x800000060e04722b */ /* 0x000fe20000000004 */
[----:B------:R-:W-:-:S09]  /*0c20*/  IMAD.MOV.U32 R10, RZ, RZ, RZ ;  /* 0x000000ffff0a7224 */ /* 0x000fd200078e00ff */
[C---:B------:R-:W-:Y:S02]  /*0c30*/  FSETP.NEU.AND P0, PT, R5.reuse, RZ, PT ;  /* 0x000000ff0500720b */ /* 0x040fe40003f0d000 */
[----:B------:R-:W-:-:S04]  /*0c40*/  LOP3.LUT R9, R5, 0x80000000, R9, 0x48, !PT ;  /* 0x8000000005097812 */ /* 0x000fc800078e4809 */
[----:B------:R-:W-:-:S07]  /*0c50*/  LOP3.LUT R11, R9, R11, RZ, 0xfc, !PT ;  /* 0x0000000b090b7212 */ /* 0x000fce00078efcff */
[----:B------:R-:W-:Y:S05]  /*0c60*/  @!P0 BRA `(.L_x_7) ;  /* 0x00000000007c8947 */ /* 0x000fea0003800000 */
[----:B------:R-:W-:Y:S01]  /*0c70*/  IADD3 R5, PT, PT, -R16, RZ, RZ ;  /* 0x000000ff10057210 */ /* 0x000fe20007ffe1ff */
[----:B------:R-:W-:Y:S01]  /*0c80*/  IMAD.MOV.U32 R4, RZ, RZ, RZ ;  /* 0x000000ffff047224 */ /* 0x000fe200078e00ff */
[----:B------:R-:W-:-:S05]  /*0c90*/  DMUL.RP R10, R14, R10 ;  /* 0x0000000a0e0a7228 */ /* 0x000fca0000008000 */
[----:B------:R-:W-:-:S05]  /*0ca0*/  DFMA R4, R12, -R4, R14 ;  /* 0x800000040c04722b */ /* 0x000fca000000000e */
[----:B------:R-:W-:Y:S02]  /*0cb0*/  LOP3.LUT R9, R11, R9, RZ, 0x3c, !PT ;  /* 0x000000090b097212 */ /* 0x000fe400078e3cff */
[----:B------:R-:W-:-:S04]  /*0cc0*/  IADD3 R4, PT, PT, -R16, -0x43300000, RZ ;  /* 0xbcd0000010047810 */ /* 0x000fc80007ffe1ff */
[----:B------:R-:W-:-:S04]  /*0cd0*/  FSETP.NEU.AND P0, PT, |R5|, R4, PT ;  /* 0x000000040500720b */ /* 0x000fc80003f0d200 */
[----:B------:R-:W-:Y:S02]  /*0ce0*/  FSEL R12, R10, R12, !P0 ;  /* 0x0000000c0a0c7208 */ /* 0x000fe40004000000 */
[----:B------:R-:W-:Y:S01]  /*0cf0*/  FSEL R13, R9, R13, !P0 ;  /* 0x0000000d090d7208 */ /* 0x000fe20004000000 */
[----:B------:R-:W-:Y:S06]  /*0d00*/  BRA `(.L_x_7) ;  /* 0x0000000000547947 */ /* 0x000fec0003800000 */
.L_x_6:
[----:B------:R-:W-:-:S14]  /*0d10*/  DSETP.NAN.AND P0, PT, R10, R10, PT ;  /* 0x0000000a0a00722a */ /* 0x000fdc0003f08000 */
[----:B------:R-:W-:Y:S05]  /*0d20*/  @P0 BRA `(.L_x_8) ;  /* 0x0000000000440947 */ /* 0x000fea0003800000 */
[----:B------:R-:W-:-:S14]  /*0d30*/  DSETP.NAN.AND P0, PT, R8, R8, PT ;  /* 0x000000080800722a */ /* 0x000fdc0003f08000 */
[----:B------:R-:W-:Y:S05]  /*0d40*/  @P0 BRA `(.L_x_9) ;  /* 0x0000000000300947 */ /* 0x000fea0003800000 */
[----:B------:R-:W-:Y:S01]  /*0d50*/  ISETP.NE.AND P0, PT, R21, R20, PT ;  /* 0x000000141500720c */ /* 0x000fe20003f05270 */
[----:B------:R-:W-:Y:S02]  /*0d60*/  IMAD.MOV.U32 R12, RZ, RZ, 0x0 ;  /* 0x00000000ff0c7424 */ /* 0x000fe400078e00ff */
[----:B------:R-:W-:-:S10]  /*0d70*/  IMAD.MOV.U32 R13, RZ, RZ, -0x80000 ;  /* 0xfff80000ff0d7424 */ /* 0x000fd400078e00ff */
[----:B------:R-:W-:Y:S05]  /*0d80*/  @!P0 BRA `(.L_x_7) ;  /* 0x0000000000348947 */ /* 0x000fea0003800000 */
[----:B------:R-:W-:Y:S02]  /*0d90*/  ISETP.NE.AND P0, PT, R21, 0x7ff00000, PT ;  /* 0x7ff000001500780c */ /* 0x000fe40003f05270 */
[----:B------:R-:W-:Y:S02]  /*0da0*/  LOP3.LUT R13, R11, 0x80000000, R9, 0x48, !PT ;  /* 0x800000000b0d7812 */ /* 0x000fe400078e4809 */
[----:B------:R-:W-:-:S13]  /*0db0*/  ISETP.EQ.OR P0, PT, R20, RZ, !P0 ;  /* 0x000000ff1400720c */ /* 0x000fda0004702670 */
[----:B------:R-:W-:Y:S01]  /*0dc0*/  @P0 LOP3.LUT R4, R13, 0x7ff00000, RZ, 0xfc, !PT ;  /* 0x7ff000000d040812 */ /* 0x000fe200078efcff */
[----:B------:R-:W-:Y:S02]  /*0dd0*/  @!P0 IMAD.MOV.U32 R12, RZ, RZ, RZ ;  /* 0x000000ffff0c8224 */ /* 0x000fe400078e00ff */
[----:B------:R-:W-:Y:S01]  /*0de0*/  @P0 IMAD.MOV.U32 R12, RZ, RZ, RZ ;  /* 0x000000ffff0c0224 */ /* 0x000fe200078e00ff */
[----:B------:R-:W-:Y:S01]  /*0df0*/  @P0 MOV R13, R4 ;  /* 0x00000004000d0202 */ /* 0x000fe20000000f00 */
[----:B------:R-:W-:Y:S06]  /*0e00*/  BRA `(.L_x_7) ;  /* 0x0000000000147947 */ /* 0x000fec0003800000 */
.L_x_9:
[----:B------:R-:W-:Y:S01]  /*0e10*/  LOP3.LUT R13, R9, 0x80000, RZ, 0xfc, !PT ;  /* 0x00080000090d7812 */ /* 0x000fe200078efcff */
[----:B------:R-:W-:Y:S01]  /*0e20*/  IMAD.MOV.U32 R12, RZ, RZ, R8 ;  /* 0x000000ffff0c7224 */ /* 0x000fe200078e0008 */
[----:B------:R-:W-:Y:S06]  /*0e30*/  BRA `(.L_x_7) ;  /* 0x0000000000087947 */ /* 0x000fec0003800000 */
.L_x_8:
[----:B------:R-:W-:Y:S01]  /*0e40*/  LOP3.LUT R13, R11, 0x80000, RZ, 0xfc, !PT ;  /* 0x000800000b0d7812 */ /* 0x000fe200078efcff */
[----:B------:R-:W-:-:S07]  /*0e50*/  IMAD.MOV.U32 R12, RZ, RZ, R10 ;  /* 0x000000ffff0c7224 */ /* 0x000fce00078e000a */
.L_x_7:
[----:B------:R-:W-:Y:S05]  /*0e60*/  BSYNC.RECONVERGENT B1 ;  /* 0x0000000000017941 */ /* 0x000fea0003800200 */
.L_x_5:
[----:B------:R-:W-:Y:S02]  /*0e70*/  IMAD.MOV.U32 R4, RZ, RZ, R2 ;  /* 0x000000ffff047224 */ /* 0x000fe400078e0002 */
[----:B------:R-:W-:-:S04]  /*0e80*/  IMAD.MOV.U32 R5, RZ, RZ, 0x0 ;  /* 0x00000000ff057424 */ /* 0x000fc800078e00ff */
[----:B------:R-:W-:Y:S05]  /*0e90*/  RET.REL.NODEC R4 `(_Z14computeMulExpkIdEvPK7double2PT_iiS2_S2_S2_) ;  /* 0xfffffff004587950 */ /* 0x000fea0003c3ffff */
.L_x_10:
[----:B------:R-:W-:-:S00]  /*0ea0*/  BRA `(.L_x_10) ;  /* 0xfffffffc00fc7947 */ /* 0x000fc0000383ffff */
[----:B------:R-:W-:-:S00]  /*0eb0*/  NOP ;  /* 0x0000000000007918 */ /* 0x000fc00000000000 */
        /* <DEDUP_REMOVED lines=12> */
.L_x_46:


//--------------------- .text._Z12reorderInputIdEvPKT_PS0_ii --------------------------
	.section	.text._Z12reorderInputIdEvPKT_PS0_ii,"ax",@progbits
	.align	128
        .global         _Z12reorderInputIdEvPKT_PS0_ii
        .type           _Z12reorderInputIdEvPKT_PS0_ii,@function
        .size           _Z12reorderInputIdEvPKT_PS0_ii,(.L_x_50 - _Z12reorderInputIdEvPKT_PS0_ii)
        .other          _Z12reorderInputIdEvPKT_PS0_ii,@"STO_CUDA_ENTRY STV_DEFAULT"
_Z12reorderInputIdEvPKT_PS0_ii:
.text._Z12reorderInputIdEvPKT_PS0_ii:
        /* <DEDUP_REMOVED lines=13> */
[----:B------:R-:W-:Y:S01]  /*00d0*/  ULEA.HI UR4, UR7, UR7, URZ, 0x1 ;  /* 0x0000000707047291 */ /* 0x000fe2000f8f08ff */
[----:B------:R-:W-:Y:S01]  /*00e0*/  BSSY.RECONVERGENT B0, `(.L_x_11) ;  /* 0x000001b000007945 */ /* 0x000fe20003800200 */
[----:B------:R-:W-:Y:S02]  /*00f0*/  USHF.R.U32.HI UR5, URZ, 0x1, UR6 ;  /* 0x00000001ff057899 */ /* 0x000fe40008011606 */
[----:B------:R-:W-:-:S04]  /*0100*/  USHF.R.S32.HI UR4, URZ, 0x1, UR4 ;  /* 0x00000001ff047899 */ /* 0x000fc80008011404 */
[----:B------:R-:W-:Y:S02]  /*0110*/  ISETP.GE.U32.AND P0, PT, R7, UR5, PT ;  /* 0x0000000507007c0c */ /* 0x000fe4000bf06070 */
[----:B------:R-:W-:Y:S02]  /*0120*/  ISETP.GE.AND P1, PT, R0, UR4, PT ;  /* 0x0000000400007c0c */ /* 0x000fe4000bf26270 */
[----:B------:R-:W-:Y:S02]  /*0130*/  SEL R2, RZ, 0x2, P0 ;  /* 0x00000002ff027807 */ /* 0x000fe40000000000 */
[----:B------:R-:W-:Y:S01]  /*0140*/  SEL R3, RZ, 0x1, P1 ;  /* 0x00000001ff037807 */ /* 0x000fe20000800000 */
[----:B------:R-:W0:Y:S04]  /*0150*/  LDCU.64 UR4, c[0x0][0x358] ;  /* 0x00006b00ff0477ac */ /* 0x000e280008000a00 */
[----:B------:R-:W-:-:S05]  /*0160*/  IMAD.IADD R2, R2, 0x1, R3 ;  /* 0x0000000102027824 */ /* 0x000fca00078e0203 */
[----:B------:R-:W-:-:S13]  /*0170*/  ISETP.GT.AND P0, PT, R2, 0x1, PT ;  /* 0x000000010200780c */ /* 0x000fda0003f04270 */
[----:B0-----:R-:W-:Y:S05]  /*0180*/  @P0 BRA `(.L_x_12) ;  /* 0x0000000000280947 */ /* 0x001fea0003800000 */
[----:B------:R-:W-:Y:S02]  /*0190*/  ISETP.NE.AND P0, PT, R2, RZ, PT ;  /* 0x000000ff0200720c */ /* 0x000fe40003f05270 */
[----:B------:R-:W-:-:S04]  /*01a0*/  IADD3 R3, PT, PT, -R7, UR6, RZ ;  /* 0x0000000607037c10 */ /* 0x000fc8000fffe1ff */
[----:B------:R-:W-:-:S07]  /*01b0*/  LEA R3, R3, 0xffffffff, 0x1 ;  /* 0xffffffff03037811 */ /* 0x000fce00078e08ff */
[C---:B------:R-:W-:Y:S01]  /*01c0*/  @!P0 IADD3 R2, PT, PT, -R0.reuse, UR7, RZ ;  /* 0x0000000700028c10 */ /* 0x040fe2000fffe1ff */
[----:B------:R-:W-:-:S04]  /*01d0*/  @P0 IMAD.SHL.U32 R4, R0, 0x2, RZ ;  /* 0x0000000200040824 */ /* 0x000fc800078e00ff */
[----:B------:R-:W-:Y:S02]  /*01e0*/  @!P0 IMAD.SHL.U32 R2, R2, 0x2, RZ ;  /* 0x0000000202028824 */ /* 0x000fe400078e00ff */
[C---:B------:R-:W-:Y:S02]  /*01f0*/  @P0 IMAD R5, R3.reuse, UR7, R4 ;  /* 0x0000000703050c24 */ /* 0x040fe4000f8e0204 */
[----:B------:R-:W-:-:S04]  /*0200*/  @!P0 IMAD R2, R3, UR7, R2 ;  /* 0x0000000703028c24 */ /* 0x000fc8000f8e0202 */
[----:B------:R-:W-:Y:S01]  /*0210*/  @!P0 VIADD R5, R2, 0xffffffff ;  /* 0xffffffff02058836 */ /* 0x000fe20000000000 */
[----:B------:R-:W-:Y:S06]  /*0220*/  BRA `(.L_x_13) ;  /* 0x0000000000187947 */ /* 0x000fec0003800000 */
.L_x_12:
[----:B------:R-:W-:-:S13]  /*0230*/  ISETP.NE.AND P0, PT, R2, 0x2, PT ;  /* 0x000000020200780c */ /* 0x000fda0003f05270 */
[C---:B------:R-:W-:Y:S02]  /*0240*/  @!P0 IMAD R3, R7.reuse, UR7, RZ ;  /* 0x0000000707038c24 */ /* 0x040fe4000f8e02ff */
[----:B------:R-:W-:-:S03]  /*0250*/  @P0 IMAD R5, R7, UR7, R0 ;  /* 0x0000000707050c24 */ /* 0x000fc6000f8e0200 */
[----:B------:R-:W-:Y:S01]  /*0260*/  @!P0 IADD3 R2, PT, PT, R3, UR7, -R0 ;  /* 0x0000000703028c10 */ /* 0x000fe2000fffe800 */
[----:B------:R-:W-:-:S03]  /*0270*/  @P0 IMAD.SHL.U32 R5, R5, 0x2, RZ ;  /* 0x0000000205050824 */ /* 0x000fc600078e00ff */
[----:B------:R-:W-:-:S07]  /*0280*/  @!P0 LEA R5, R2, 0xffffffff, 0x1 ;  /* 0xffffffff02058811 */ /* 0x000fce00078e08ff */
.L_x_13:
[----:B------:R-:W-:Y:S05]  /*0290*/  BSYNC.RECONVERGENT B0 ;  /* 0x0000000000007941 */ /* 0x000fea0003800200 */
.L_x_11:
[----:B------:R-:W0:Y:S02]  /*02a0*/  LDC.64 R2, c[0x0][0x380] ;  /* 0x0000e000ff027b82 */ /* 0x000e240000000a00 */
[----:B0-----:R-:W-:-:S06]  /*02b0*/  IMAD.WIDE R2, R5, 0x8, R2 ;  /* 0x0000000805027825 */ /* 0x001fcc00078e0202 */
[----:B------:R-:W0:Y:S01]  /*02c0*/  LDC.64 R4, c[0x0][0x388] ;  /* 0x0000e200ff047b82 */ /* 0x000e220000000a00 */
[----:B------:R-:W2:Y:S01]  /*02d0*/  LDG.E.64 R2, desc[UR4][R2.64] ;  /* 0x0000000402027981 */ /* 0x000ea2000c1e1b00 */
[----:B------:R-:W-:-:S04]  /*02e0*/  IMAD R7, R7, UR7, R0 ;  /* 0x0000000707077c24 */ /* 0x000fc8000f8e0200 */
[----:B0-----:R-:W-:-:S05]  /*02f0*/  IMAD.WIDE R4, R7, 0x8, R4 ;  /* 0x0000000807047825 */ /* 0x001fca00078e0204 */
[----:B--2---:R-:W-:Y:S01]  /*0300*/  STG.E.64 desc[UR4][R4.64], R2 ;  /* 0x0000000204007986 */ /* 0x004fe2000c101b04 */
[----:B------:R-:W-:Y:S05]  /*0310*/  EXIT ;  /* 0x000000000000794d */ /* 0x000fea0003800000 */
.L_x_14:
        /* <DEDUP_REMOVED lines=14> */
.L_x_50:


//--------------------- .text._Z14precomputeExpkP7double2S0_S0_ii --------------------------
	.section	.text._Z14precomputeExpkP7double2S0_S0_ii,"ax",@progbits
	.align	128
        .global         _Z14precomputeExpkP7double2S0_S0_ii
        .type           _Z14precomputeExpkP7double2S0_S0_ii,@function
        .size           _Z14precomputeExpkP7double2S0_S0_ii,(.L_x_48 - _Z14precomputeExpkP7double2S0_S0_ii)
        .other          _Z14precomputeExpkP7double2S0_S0_ii,@"STO_CUDA_ENTRY STV_DEFAULT"
_Z14precomputeExpkP7double2S0_S0_ii:
.text._Z14precomputeExpkP7double2S0_S0_ii:
[----:B------:R-:W0:Y:S01]  /*0000*/  LDC R1, c[0x0][0x37c] ;  /* 0x0000df00ff017b82 */ /* 0x000e220000000800 */
[----:B------:R-:W1:Y:S01]  /*0010*/  S2R R0, SR_CTAID.X ;  /* 0x0000000000007919 */ /* 0x000e620000002500 */
[----:B------:R-:W1:Y:S01]  /*0020*/  LDCU UR4, c[0x0][0x360] ;  /* 0x00006c00ff0477ac */ /* 0x000e620008000800 */
[----:B------:R-:W-:Y:S01]  /*0030*/  BSSY.RECONVERGENT B0, `(.L_x_15) ;  /* 0x000009f000007945 */ /* 0x000fe20003800200 */
[----:B0-----:R-:W-:Y:S01]  /*0040*/  VIADD R1, R1, 0xffffffd8 ;  /* 0xffffffd801017836 */ /* 0x001fe20000000000 */
[----:B------:R-:W1:Y:S01]  /*0050*/  S2R R3, SR_TID.X ;  /* 0x0000000000037919 */ /* 0x000e620000002100 */
[----:B------:R-:W0:Y:S01]  /*0060*/  LDCU UR5, c[0x0][0x398] ;  /* 0x00007300ff0577ac */ /* 0x000e220008000800 */
[----:B------:R-:W2:Y:S01]  /*0070*/  LDCU.64 UR6, c[0x0][0x358] ;  /* 0x00006b00ff0677ac */ /* 0x000ea20008000a00 */
[----:B-1----:R-:W-:-:S05]  /*0080*/  IMAD R0, R0, UR4, R3 ;  /* 0x0000000400007c24 */ /* 0x002fca000f8e0203 */
[----:B0-----:R-:W-:-:S13]  /*0090*/  ISETP.GE.AND P0, PT, R0, UR5, PT ;  /* 0x0000000500007c0c */ /* 0x001fda000bf06270 */
[----:B--2---:R-:W-:Y:S05]  /*00a0*/  @P0 BRA `(.L_x_16) ;  /* 0x00000008005c0947 */ /* 0x004fea0003800000 */
[----:B------:R-:W-:Y:S01]  /*00b0*/  USHF.L.U32 UR4, UR5, 0x1, URZ ;  /* 0x0000000105047899 */ /* 0x000fe200080006ff */
[----:B------:R-:W-:Y:S01]  /*00c0*/  IMAD.MOV.U32 R6, RZ, RZ, 0x1 ;  /* 0x00000001ff067424 */ /* 0x000fe200078e00ff */
[----:B------:R-:W-:Y:S01]  /*00d0*/  UMOV UR8, 0x54442d18 ;  /* 0x54442d1800087882 */ /* 0x000fe20000000000 */
[----:B------:R-:W-:Y:S01]  /*00e0*/  UMOV UR9, 0x400921fb ;  /* 0x400921fb00097882 */ /* 0x000fe20000000000 */
[----:B------:R-:W-:Y:S05]  /*00f0*/  BSSY.RECONVERGENT B1, `(.L_x_17) ;  /* 0x0000013000017945 */ /* 0x000fea0003800200 */
[----:B------:R-:W0:Y:S08]  /*0100*/  I2F.F64 R4, UR4 ;  /* 0x0000000400047d12 */ /* 0x000e300008201c00 */
[----:B0-----:R-:W0:Y:S02]  /*0110*/  MUFU.RCP64H R7, R5 ;  /* 0x0000000500077308 */ /* 0x001e240000001800 */
[----:B0-----:R-:W-:-:S08]  /*0120*/  DFMA R2, -R4, R6, 1 ;  /* 0x3ff000000402742b */ /* 0x001fd00000000106 */
[----:B------:R-:W-:Y:S02]  /*0130*/  DFMA R8, R2, R2, R2 ;  /* 0x000000020208722b */ /* 0x000fe40000000002 */
[----:B------:R-:W0:Y:S06]  /*0140*/  I2F.F64 R2, R0 ;  /* 0x0000000000027312 */ /* 0x000e2c0000201c00 */
[----:B------:R-:W-:-:S08]  /*0150*/  DFMA R8, R6, R8, R6 ;  /* 0x000000080608722b */ /* 0x000fd00000000006 */
[----:B------:R-:W-:Y:S02]  /*0160*/  DFMA R10, -R4, R8, 1 ;  /* 0x3ff00000040a742b */ /* 0x000fe40000000108 */
[----:B0-----:R-:W-:-:S06]  /*0170*/  DMUL R6, R2, UR8 ;  /* 0x0000000802067c28 */ /* 0x001fcc0008000000 */
[----:B------:R-:W-:-:S04]  /*0180*/  DFMA R10, R8, R10, R8 ;  /* 0x0000000a080a722b */ /* 0x000fc80000000008 */
[----:B------:R-:W-:-:S04]  /*0190*/  FSETP.GEU.AND P1, PT, |R7|, 6.5827683646048100446e-37, PT ;  /* 0x036000000700780b */ /* 0x000fc80003f2e200 */
[----:B------:R-:W-:-:S08]  /*01a0*/  DMUL R2, R6, R10 ;  /* 0x0000000a06027228 */ /* 0x000fd00000000000 */
[----:B------:R-:W-:-:S08]  /*01b0*/  DFMA R8, -R4, R2, R6 ;  /* 0x000000020408722b */ /* 0x000fd00000000106 */
[----:B------:R-:W-:-:S10]  /*01c0*/  DFMA R2, R10, R8, R2 ;  /* 0x000000080a02722b */ /* 0x000fd40000000002 */
[----:B------:R-:W-:-:S05]  /*01d0*/  FFMA R8, RZ, R5, R3 ;  /* 0x00000005ff087223 */ /* 0x000fca0000000003 */
[----:B------:R-:W-:-:S13]  /*01e0*/  FSETP.GT.AND P0, PT, |R8|, 1.469367938527859385e-39, PT ;  /* 0x001000000800780b */ /* 0x000fda0003f04200 */
[----:B------:R-:W-:Y:S05]  /*01f0*/  @P0 BRA P1, `(.L_x_18) ;  /* 0x0000000000080947 */ /* 0x000fea0000800000 */
[----:B------:R-:W-:-:S07]  /*0200*/  MOV R10, 0x220 ;  /* 0x00000220000a7802 */ /* 0x000fce0000000f00 */
[----:B------:R-:W-:Y:S05]  /*0210*/  CALL.REL.NOINC `($__internal_1_$__cuda_sm20_div_rn_f64_full) ;  /* 0x0000001000647944 */ /* 0x000fea0003c00000 */
.L_x_18:
[----:B------:R-:W-:Y:S05]  /*0220*/  BSYNC.RECONVERGENT B1 ;  /* 0x0000000000017941 */ /* 0x000fea0003800200 */
.L_x_17:
[----:B------:R-:W-:Y:S01]  /*0230*/  DSETP.NEU.AND P0, PT, |R2|, +INF , PT ;  /* 0x7ff000000200742a */ /* 0x000fe20003f0d200 */
[----:B------:R-:W-:-:S13]  /*0240*/  BSSY.RECONVERGENT B1, `(.L_x_19) ;  /* 0x000001e000017945 */ /* 0x000fda0003800200 */
[----:B------:R-:W-:Y:S01]  /*0250*/  @!P0 DMUL R16, RZ, R2 ;  /* 0x00000002ff108228 */ /* 0x000fe20000000000 */
[----:B------:R-:W-:Y:S01]  /*0260*/  @!P0 IMAD.MOV.U32 R18, RZ, RZ, 0x1 ;  /* 0x00000001ff128424 */ /* 0x000fe200078e00ff */
[----:B------:R-:W-:Y:S09]  /*0270*/  @!P0 BRA `(.L_x_20) ;  /* 0x0000000000688947 */ /* 0x000ff20003800000 */
[----:B------:R-:W-:Y:S01]  /*0280*/  UMOV UR8, 0x6dc9c883 ;  /* 0x6dc9c88300087882 */ /* 0x000fe20000000000 */
[----:B------:R-:W-:Y:S01]  /*0290*/  UMOV UR9, 0x3fe45f30 ;  /* 0x3fe45f3000097882 */ /* 0x000fe20000000000 */
[C---:B------:R-:W-:Y:S01]  /*02a0*/  DSETP.GE.AND P0, PT, |R2|.reuse, 2.14748364800000000000e+09, PT ;  /* 0x41e000000200742a */ /* 0x040fe20003f06200 */
[----:B------:R-:W-:Y:S01]  /*02b0*/  BSSY.RECONVERGENT B2, `(.L_x_21) ;  /* 0x0000015000027945 */ /* 0x000fe20003800200 */
[----:B------:R-:W-:Y:S01]  /*02c0*/  DMUL R4, R2, UR8 ;  /* 0x0000000802047c28 */ /* 0x000fe20008000000 */
[----:B------:R-:W-:Y:S01]  /*02d0*/  UMOV UR8, 0x54442d18 ;  /* 0x54442d1800087882 */ /* 0x000fe20000000000 */
[----:B------:R-:W-:-:S08]  /*02e0*/  UMOV UR9, 0x3ff921fb ;  /* 0x3ff921fb00097882 */ /* 0x000fd00000000000 */
[----:B------:R-:W0:Y:S08]  /*02f0*/  F2I.F64 R4, R4 ;  /* 0x0000000400047311 */ /* 0x000e300000301100 */
[----:B0-----:R-:W0:Y:S02]  /*0300*/  I2F.F64 R16, R4 ;  /* 0x0000000400107312 */ /* 0x001e240000201c00 */
[----:B0-----:R-:W-:Y:S01]  /*0310*/  DFMA R6, R16, -UR8, R2 ;  /* 0x8000000810067c2b */ /* 0x001fe20008000002 */
[----:B------:R-:W-:Y:S01]  /*0320*/  UMOV UR8, 0x33145c00 ;  /* 0x33145c0000087882 */ /* 0x000fe20000000000 */
[----:B------:R-:W-:-:S06]  /*0330*/  UMOV UR9, 0x3c91a626 ;  /* 0x3c91a62600097882 */ /* 0x000fcc0000000000 */
[----:B------:R-:W-:Y:S01]  /*0340*/  DFMA R6, R16, -UR8, R6 ;  /* 0x8000000810067c2b */ /* 0x000fe20008000006 */
[----:B------:R-:W-:Y:S01]  /*0350*/  UMOV UR8, 0x252049c0 ;  /* 0x252049c000087882 */ /* 0x000fe20000000000 */
[----:B------:R-:W-:-:S06]  /*0360*/  UMOV UR9, 0x397b839a ;  /* 0x397b839a00097882 */ /* 0x000fcc0000000000 */
[----:B------:R-:W-:Y:S01]  /*0370*/  DFMA R16, R16, -UR8, R6 ;  /* 0x8000000810107c2b */ /* 0x000fe20008000006 */
[----:B------:R-:W-:Y:S10]  /*0380*/  @!P0 BRA `(.L_x_22) ;  /* 0x00000000001c8947 */ /* 0x000ff40003800000 */
[----:B------:R-:W-:Y:S01]  /*0390*/  IMAD.MOV.U32 R14, RZ, RZ, R2 ;  /* 0x000000ffff0e7224 */ /* 0x000fe200078e0002 */
[----:B------:R-:W-:Y:S01]  /*03a0*/  MOV R4, 0x3d0 ;  /* 0x000003d000047802 */ /* 0x000fe20000000f00 */
[----:B------:R-:W-:-:S07]  /*03b0*/  IMAD.MOV.U32 R5, RZ, RZ, R3 ;  /* 0x000000ffff057224 */ /* 0x000fce00078e0003 */
[----:B------:R-:W-:Y:S05]  /*03c0*/  CALL.REL.NOINC `($_Z14precomputeExpkP7double2S0_S0_ii$__internal_trig_reduction_slowpathd) ;  /* 0x00000014006c7944 */ /* 0x000fea0003c00000 */
[----:B------:R-:W-:Y:S02]  /*03d0*/  IMAD.MOV.U32 R4, RZ, RZ, R20 ;  /* 0x000000ffff047224 */ /* 0x000fe400078e0014 */
[----:B------:R-:W-:Y:S02]  /*03e0*/  IMAD.MOV.U32 R16, RZ, RZ, R14 ;  /* 0x000000ffff107224 */ /* 0x000fe400078e000e */
[----:B------:R-:W-:-:S07]  /*03f0*/  IMAD.MOV.U32 R17, RZ, RZ, R15 ;  /* 0x000000ffff117224 */ /* 0x000fce00078e000f */
.L_x_22:
[----:B------:R-:W-:Y:S05]  /*0400*/  BSYNC.RECONVERGENT B2 ;  /* 0x0000000000027941 */ /* 0x000fea0003800200 */
.L_x_21:
[----:B------:R-:W-:-:S07]  /*0410*/  VIADD R18, R4, 0x1 ;  /* 0x0000000104127836 */ /* 0x000fce0000000000 */
.L_x_20:
[----:B------:R-:W-:Y:S05]  /*0420*/  BSYNC.RECONVERGENT B1 ;  /* 0x0000000000017941 */ /* 0x000fea0003800200 */
.L_x_19:
[----:B------:R-:W0:Y:S01]  /*0430*/  LDCU.64 UR8, c[0x4][0x8] ;  /* 0x01000100ff0877ac */ /* 0x000e220008000a00 */
[----:B------:R-:W-:-:S05]  /*0440*/  IMAD.SHL.U32 R4, R18, 0x40, RZ ;  /* 0x0000004012047824 */ /* 0x000fca00078e00ff */
[----:B------:R-:W-:-:S04]  /*0450*/  LOP3.LUT R4, R4, 0x40, RZ, 0xc0, !PT ;  /* 0x0000004004047812 */ /* 0x000fc800078ec0ff */
[----:B0-----:R-:W-:-:S05]  /*0460*/  IADD3 R22, P0, PT, R4, UR8, RZ ;  /* 0x0000000804167c10 */ /* 0x001fca000ff1e0ff */
[----:B------:R-:W-:-:S05]  /*0470*/  IMAD.X R23, RZ, RZ, UR9, P0 ;  /* 0x00000009ff177e24 */ /* 0x000fca00080e06ff */
[----:B------:R-:W2:Y:S04]  /*0480*/  LDG.E.128.CONSTANT R4, desc[UR6][R22.64] ;  /* 0x0000000616047981 */ /* 0x000ea8000c1e9d00 */
[----:B------:R-:W3:Y:S04]  /*0490*/  LDG.E.128.CONSTANT R8, desc[UR6][R22.64+0x10] ;  /* 0x0000100616087981 */ /* 0x000ee8000c1e9d00 */
[----:B------:R-:W4:Y:S01]  /*04a0*/  LDG.E.128.CONSTANT R12, desc[UR6][R22.64+0x20] ;  /* 0x00002006160c7981 */ /* 0x000f22000c1e9d00 */
[----:B------:R-:W-:Y:S01]  /*04b0*/  LOP3.LUT R19, R18, 0x1, RZ, 0xc0, !PT ;  /* 0x0000000112137812 */ /* 0x000fe200078ec0ff */
[----:B------:R-:W-:Y:S01]  /*04c0*/  IMAD.MOV.U32 R24, RZ, RZ, 0x20fd8164 ;  /* 0x20fd8164ff187424 */ /* 0x000fe200078e00ff */
[----:B------:R-:W-:Y:S01]  /*04d0*/  DMUL R20, R16, R16 ;  /* 0x0000001010147228 */ /* 0x000fe20000000000 */
[----:B------:R-:W-:Y:S01]  /*04e0*/  BSSY.RECONVERGENT B1, `(.L_x_23) ;  /* 0x000002d000017945 */ /* 0x000fe20003800200 */
[----:B------:R-:W-:Y:S01]  /*04f0*/  ISETP.NE.U32.AND P0, PT, R19, 0x1, PT ;  /* 0x000000011300780c */ /* 0x000fe20003f05070 */
[----:B------:R-:W-:Y:S01]  /*0500*/  IMAD.MOV.U32 R19, RZ, RZ, 0x3da8ff83 ;  /* 0x3da8ff83ff137424 */ /* 0x000fe200078e00ff */
[----:B------:R-:W-:-:S02]  /*0510*/  DSETP.NEU.AND P1, PT, |R2|, +INF , PT ;  /* 0x7ff000000200742a */ /* 0x000fc40003f2d200 */
[----:B------:R-:W-:Y:S02]  /*0520*/  FSEL R24, R24, -8.06006814911005101289e+34, !P0 ;  /* 0xf9785eba18187808 */ /* 0x000fe40004000000 */
[----:B------:R-:W-:-:S06]  /*0530*/  FSEL R25, -R19, 0.11223486810922622681, !P0 ;  /* 0x3de5db6513197808 */ /* 0x000fcc0004000100 */
[----:B--2---:R-:W-:-:S08]  /*0540*/  DFMA R4, R20, R24, R4 ;  /* 0x000000181404722b */ /* 0x004fd00000000004 */
[----:B------:R-:W-:-:S08]  /*0550*/  DFMA R4, R20, R4, R6 ;  /* 0x000000041404722b */ /* 0x000fd00000000006 */
[----:B---3--:R-:W-:-:S08]  /*0560*/  DFMA R4, R20, R4, R8 ;  /* 0x000000041404722b */ /* 0x008fd00000000008 */
[----:B------:R-:W-:Y:S02]  /*0570*/  DFMA R4, R20, R4, R10 ;  /* 0x000000041404722b */ /* 0x000fe4000000000a */
[----:B------:R-:W-:-:S06]  /*0580*/  @!P1 DMUL R10, RZ, R2 ;  /* 0x00000002ff0a9228 */ /* 0x000fcc0000000000 */
[----:B----4-:R-:W-:-:S08]  /*0590*/  DFMA R4, R20, R4, R12 ;  /* 0x000000041404722b */ /* 0x010fd0000000000c */
[----:B------:R-:W-:-:S08]  /*05a0*/  DFMA R4, R20, R4, R14 ;  /* 0x000000041404722b */ /* 0x000fd0000000000e */
[----:B------:R-:W-:Y:S02]  /*05b0*/  DFMA R16, R4, R16, R16 ;  /* 0x000000100410722b */ /* 0x000fe40000000010 */
[----:B------:R-:W-:Y:S01]  /*05c0*/  DFMA R4, R20, R4, 1 ;  /* 0x3ff000001404742b */ /* 0x000fe20000000004 */
[----:B------:R-:W-:-:S09]  /*05d0*/  @!P1 IMAD.MOV.U32 R20, RZ, RZ, RZ ;  /* 0x000000ffff149224 */ /* 0x000fd200078e00ff */
[----:B------:R-:W-:Y:S02]  /*05e0*/  FSEL R6, R4, R16, !P0 ;  /* 0x0000001004067208 */ /* 0x000fe40004000000 */
[----:B------:R-:W-:Y:S02]  /*05f0*/  FSEL R7, R5, R17, !P0 ;  /* 0x0000001105077208 */ /* 0x000fe40004000000 */
[----:B------:R-:W-:-:S04]  /*0600*/  LOP3.LUT P0, RZ, R18, 0x2, RZ, 0xc0, !PT ;  /* 0x0000000212ff7812 */ /* 0x000fc8000780c0ff */
[----:B------:R-:W-:-:S10]  /*0610*/  DADD R4, RZ, -R6 ;  /* 0x00000000ff047229 */ /* 0x000fd40000000806 */
[----:B------:R-:W-:Y:S02]  /*0620*/  FSEL R8, R6, R4, !P0 ;  /* 0x0000000406087208 */ /* 0x000fe40004000000 */
[----:B------:R-:W-:Y:S01]  /*0630*/  FSEL R9, R7, R5, !P0 ;  /* 0x0000000507097208 */ /* 0x000fe20004000000 */
[----:B------:R-:W-:Y:S06]  /*0640*/  @!P1 BRA `(.L_x_24) ;  /* 0x0000000000589947 */ /* 0x000fec0003800000 */
[----:B------:R-:W-:Y:S01]  /*0650*/  UMOV UR8, 0x6dc9c883 ;  /* 0x6dc9c88300087882 */ /* 0x000fe20000000000 */
[----:B------:R-:W-:Y:S01]  /*0660*/  UMOV UR9, 0x3fe45f30 ;  /* 0x3fe45f3000097882 */ /* 0x000fe20000000000 */
[C---:B------:R-:W-:Y:S02]  /*0670*/  DSETP.GE.AND P0, PT, |R2|.reuse, 2.14748364800000000000e+09, PT ;  /* 0x41e000000200742a */ /* 0x040fe40003f06200 */
        /* <DEDUP_REMOVED lines=18> */
[----:B------:R-:W-:-:S07]  /*07a0*/  IMAD.MOV.U32 R11, RZ, RZ, R15 ;  /* 0x000000ffff0b7224 */ /* 0x000fce00078e000f */
.L_x_24:
[----:B------:R-:W-:Y:S05]  /*07b0*/  BSYNC.RECONVERGENT B1 ;  /* 0x0000000000017941 */ /* 0x000fea0003800200 */
.L_x_23:
        /* <DEDUP_REMOVED lines=9> */
[----:B------:R-:W-:-:S02]  /*0850*/  IMAD.MOV.U32 R24, RZ, RZ, 0x20fd8164 ;  /* 0x20fd8164ff187424 */ /* 0x000fc400078e00ff */
[----:B------:R-:W-:Y:S01]  /*0860*/  IMAD.MOV.U32 R21, RZ, RZ, 0x3da8ff83 ;  /* 0x3da8ff83ff157424 */ /* 0x000fe200078e00ff */
[----:B------:R-:W-:Y:S01]  /*0870*/  ISETP.NE.U32.AND P0, PT, R2, 0x1, PT ;  /* 0x000000010200780c */ /* 0x000fe20003f05070 */
[----:B------:R-:W-:-:S03]  /*0880*/  DMUL R2, R10, R10 ;  /* 0x0000000a0a027228 */ /* 0x000fc60000000000 */
[----:B------:R-:W-:Y:S02]  /*0890*/  FSEL R24, R24, -8.06006814911005101289e+34, !P0 ;  /* 0xf9785eba18187808 */ /* 0x000fe40004000000 */
[----:B------:R-:W-:-:S06]  /*08a0*/  FSEL R25, -R21, 0.11223486810922622681, !P0 ;  /* 0x3de5db6515197808 */ /* 0x000fcc0004000100 */
[----:B--2---:R-:W-:-:S08]  /*08b0*/  DFMA R4, R2, R24, R4 ;  /* 0x000000180204722b */ /* 0x004fd00000000004 */
[----:B------:R-:W-:-:S08]  /*08c0*/  DFMA R4, R2, R4, R6 ;  /* 0x000000040204722b */ /* 0x000fd00000000006 */
[C---:B---3--:R-:W-:Y:S01]  /*08d0*/  DFMA R4, R2.reuse, R4, R12 ;  /* 0x000000040204722b */ /* 0x048fe2000000000c */
[----:B------:R-:W0:Y:S07]  /*08e0*/  LDC.64 R12, c[0x0][0x380] ;  /* 0x0000e000ff0c7b82 */ /* 0x000e2e0000000a00 */
[C---:B------:R-:W-:Y:S01]  /*08f0*/  DFMA R4, R2.reuse, R4, R14 ;  /* 0x000000040204722b */ /* 0x040fe2000000000e */
[----:B------:R-:W1:Y:S07]  /*0900*/  LDC.64 R14, c[0x0][0x390] ;  /* 0x0000e400ff0e7b82 */ /* 0x000e6e0000000a00 */
[----:B----4-:R-:W-:-:S08]  /*0910*/  DFMA R4, R2, R4, R16 ;  /* 0x000000040204722b */ /* 0x010fd00000000010 */
[----:B------:R-:W-:-:S08]  /*0920*/  DFMA R4, R2, R4, R18 ;  /* 0x000000040204722b */ /* 0x000fd00000000012 */
[----:B------:R-:W-:Y:S02]  /*0930*/  DFMA R10, R4, R10, R10 ;  /* 0x0000000a040a722b */ /* 0x000fe4000000000a */
[----:B------:R-:W-:-:S10]  /*0940*/  DFMA R2, R2, R4, 1 ;  /* 0x3ff000000202742b */ /* 0x000fd40000000004 */
[----:B------:R-:W-:Y:S02]  /*0950*/  FSEL R4, R2, R10, !P0 ;  /* 0x0000000a02047208 */ /* 0x000fe40004000000 */
[----:B------:R-:W-:Y:S02]  /*0960*/  FSEL R5, R3, R11, !P0 ;  /* 0x0000000b03057208 */ /* 0x000fe40004000000 */
[----:B------:R-:W-:-:S04]  /*0970*/  LOP3.LUT P0, RZ, R20, 0x2, RZ, 0xc0, !PT ;  /* 0x0000000214ff7812 */ /* 0x000fc8000780c0ff */
[----:B------:R-:W-:-:S10]  /*0980*/  DADD R2, RZ, -R4 ;  /* 0x00000000ff027229 */ /* 0x000fd40000000804 */
[----:B------:R-:W-:Y:S01]  /*0990*/  FSEL R6, R4, R2, !P0 ;  /* 0x0000000204067208 */ /* 0x000fe20004000000 */
[----:B------:R-:W-:Y:S01]  /*09a0*/  IMAD.MOV.U32 R4, RZ, RZ, R8 ;  /* 0x000000ffff047224 */ /* 0x000fe200078e0008 */
[----:B------:R-:W-:Y:S01]  /*09b0*/  FSEL R7, R5, R3, !P0 ;  /* 0x0000000305077208 */ /* 0x000fe20004000000 */
[----:B0-----:R-:W-:-:S04]  /*09c0*/  IMAD.WIDE R2, R0, 0x10, R12 ;  /* 0x0000001000027825 */ /* 0x001fc800078e020c */
[----:B------:R-:W-:Y:S01]  /*09d0*/  IMAD.MOV.U32 R5, RZ, RZ, R9 ;  /* 0x000000ffff057224 */ /* 0x000fe200078e0009 */
[----:B------:R-:W-:Y:S01]  /*09e0*/  DADD R10, -RZ, -R6 ;  /* 0x00000000ff0a7229 */ /* 0x000fe20000000906 */
[----:B-1----:R-:W-:-:S06]  /*09f0*/  IMAD.WIDE R12, R0, 0x10, R14 ;  /* 0x00000010000c7825 */ /* 0x002fcc00078e020e */
[----:B------:R0:W-:Y:S04]  /*0a00*/  STG.E.128 desc[UR6][R2.64], R8 ;  /* 0x0000000802007986 */ /* 0x0001e8000c101d06 */
[----:B------:R0:W-:Y:S02]  /*0a10*/  STG.E.128 desc[UR6][R12.64], R4 ;  /* 0x000000040c007986 */ /* 0x0001e4000c101d06 */
.L_x_16:
[----:B------:R-:W-:Y:S05]  /*0a20*/  BSYNC.RECONVERGENT B0 ;  /* 0x0000000000007941 */ /* 0x000fea0003800200 */
.L_x_15:
[----:B------:R-:W1:Y:S02]  /*0a30*/  LDCU UR4, c[0x0][0x39c] ;  /* 0x00007380ff0477ac */ /* 0x000e640008000800 */
[----:B-1----:R-:W-:-:S13]  /*0a40*/  ISETP.GE.AND P0, PT, R0, UR4, PT ;  /* 0x0000000400007c0c */ /* 0x002fda000bf06270 */
[----:B------:R-:W-:Y:S05]  /*0a50*/  @P0 EXIT ;  /* 0x000000000000094d */ /* 0x000fea0003800000 */
[----:B------:R-:W-:Y:S01]  /*0a60*/  USHF.L.U32 UR4, UR4, 0x1, URZ ;  /* 0x0000000104047899 */ /* 0x000fe200080006ff */
[----:B0-----:R-:W-:Y:S01]  /*0a70*/  IMAD.MOV.U32 R2, RZ, RZ, 0x1 ;  /* 0x00000001ff027424 */ /* 0x001fe200078e00ff */
[----:B------:R-:W0:Y:S01]  /*0a80*/  I2F.F64 R8, R0 ;  /* 0x0000000000087312 */ /* 0x000e220000201c00 */
[----:B------:R-:W-:Y:S01]  /*0a90*/  UMOV UR5, 0x400921fb ;  /* 0x400921fb00057882 */ /* 0x000fe20000000000 */
[----:B------:R-:W-:Y:S06]  /*0aa0*/  BSSY.RECONVERGENT B0, `(.L_x_25) ;  /* 0x0000015000007945 */ /* 0x000fec0003800200 */
[----:B------:R-:W1:Y:S01]  /*0ab0*/  I2F.F64 R4, UR4 ;  /* 0x0000000400047d12 */ /* 0x000e620008201c00 */
[----:B------:R-:W-:-:S02]  /*0ac0*/  UMOV UR4, 0x54442d18 ;  /* 0x54442d1800047882 */ /* 0x000fc40000000000 */
[----:B0-----:R-:W-:-:S05]  /*0ad0*/  DMUL R10, R8, UR4 ;  /* 0x00000004080a7c28 */ /* 0x001fca0008000000 */
[----:B-1----:R-:W0:Y:S05]  /*0ae0*/  MUFU.RCP64H R3, R5 ;  /* 0x0000000500037308 */ /* 0x002e2a0000001800 */
[----:B------:R-:W-:Y:S01]  /*0af0*/  FSETP.GEU.AND P1, PT, |R11|, 6.5827683646048100446e-37, PT ;  /* 0x036000000b00780b */ /* 0x000fe20003f2e200 */
[----:B0-----:R-:W-:-:S08]  /*0b00*/  DFMA R6, -R4, R2, 1 ;  /* 0x3ff000000406742b */ /* 0x001fd00000000102 */
[----:B------:R-:W-:-:S08]  /*0b10*/  DFMA R6, R6, R6, R6 ;  /* 0x000000060606722b */ /* 0x000fd00000000006 */
[----:B------:R-:W-:-:S08]  /*0b20*/  DFMA R6, R2, R6, R2 ;  /* 0x000000060206722b */ /* 0x000fd00000000002 */
[----:B------:R-:W-:-:S08]  /*0b30*/  DFMA R2, -R4, R6, 1 ;  /* 0x3ff000000402742b */ /* 0x000fd00000000106 */
[----:B------:R-:W-:-:S08]  /*0b40*/  DFMA R2, R6, R2, R6 ;  /* 0x000000020602722b */ /* 0x000fd00000000006 */
[----:B------:R-:W-:-:S08]  /*0b50*/  DMUL R6, R10, R2 ;  /* 0x000000020a067228 */ /* 0x000fd00000000000 */
        /* <DEDUP_REMOVED lines=8> */
[----:B------:R-:W-:Y:S05]  /*0be0*/  CALL.REL.NOINC `($__internal_1_$__cuda_sm20_div_rn_f64_full) ;  /* 0x0000000400f07944 */ /* 0x000fea0003c00000 */
.L_x_26:
[----:B------:R-:W-:Y:S05]  /*0bf0*/  BSYNC.RECONVERGENT B0 ;  /* 0x0000000000007941 */ /* 0x000fea0003800200 */
.L_x_25:
        /* <DEDUP_REMOVED lines=29> */
.L_x_30:
[----:B------:R-:W-:Y:S05]  /*0dd0*/  BSYNC.RECONVERGENT B1 ;  /* 0x0000000000017941 */ /* 0x000fea0003800200 */
.L_x_29:
[----:B------:R-:W-:-:S07]  /*0de0*/  VIADD R18, R4, 0x1 ;  /* 0x0000000104127836 */ /* 0x000fce0000000000 */
.L_x_28:
[----:B------:R-:W-:Y:S05]  /*0df0*/  BSYNC.RECONVERGENT B0 ;  /* 0x0000000000007941 */ /* 0x000fea0003800200 */
.L_x_27:
        /* <DEDUP_REMOVED lines=56> */
.L_x_32:
[----:B------:R-:W-:Y:S05]  /*1180*/  BSYNC.RECONVERGENT B0 ;  /* 0x0000000000007941 */ /* 0x000fea0003800200 */
.L_x_31:
        /* <DEDUP_REMOVED lines=16> */
[C---:B------:R-:W-:Y:S01]  /*1290*/  DFMA R4, R2.reuse, R4, R6 ;  /* 0x000000040204722b */ /* 0x040fe20000000006 */
[----:B------:R-:W0:Y:S07]  /*12a0*/  LDC.64 R6, c[0x0][0x388] ;  /* 0x0000e200ff067b82 */ /* 0x000e2e0000000a00 */
[----:B---3--:R-:W-:-:S08]  /*12b0*/  DFMA R4, R2, R4, R12 ;  /* 0x000000040204722b */ /* 0x008fd0000000000c */
[----:B------:R-:W-:-:S08]  /*12c0*/  DFMA R4, R2, R4, R14 ;  /* 0x000000040204722b */ /* 0x000fd0000000000e */
        /* <DEDUP_REMOVED lines=8> */
[----:B------:R-:W-:Y:S02]  /*1350*/  FSEL R2, R4, R2, !P0 ;  /* 0x0000000204027208 */ /* 0x000fe40004000000 */
[----:B------:R-:W-:-:S06]  /*1360*/  FSEL R3, R5, R3, !P0 ;  /* 0x0000000305037208 */ /* 0x000fcc0004000000 */
[----:B------:R-:W-:Y:S01]  /*1370*/  DADD R10, -RZ, -R2 ;  /* 0x00000000ff0a7229 */ /* 0x000fe20000000902 */
[----:B0-----:R-:W-:-:S06]  /*1380*/  IMAD.WIDE R2, R0, 0x10, R6 ;  /* 0x0000001000027825 */ /* 0x001fcc00078e0206 */
[----:B------:R-:W-:Y:S01]  /*1390*/  STG.E.128 desc[UR6][R2.64], R8 ;  /* 0x0000000802007986 */ /* 0x000fe2000c101d06 */
[----:B------:R-:W-:Y:S05]  /*13a0*/  EXIT ;  /* 0x000000000000794d */ /* 0x000fea0003800000 */
        .weak           $__internal_1_$__cuda_sm20_div_rn_f64_full
        .type           $__internal_1_$__cuda_sm20_div_rn_f64_full,@function
        .size           $__internal_1_$__cuda_sm20_div_rn_f64_full,($_Z14precomputeExpkP7double2S0_S0_ii$__internal_trig_reduction_slowpathd - $__internal_1_$__cuda_sm20_div_rn_f64_full)
$__internal_1_$__cuda_sm20_div_rn_f64_full:
[C---:B------:R-:W-:Y:S01]  /*13b0*/  FSETP.GEU.AND P0, PT, |R5|.reuse, 1.469367938527859385e-39, PT ;  /* 0x001000000500780b */ /* 0x040fe20003f0e200 */
[----:B------:R-:W-:Y:S01]  /*13c0*/  IMAD.MOV.U32 R16, RZ, RZ, 0x1 ;  /* 0x00000001ff107424 */ /* 0x000fe200078e00ff */
[----:B------:R-:W-:Y:S01]  /*13d0*/  LOP3.LUT R2, R5, 0x800fffff, RZ, 0xc0, !PT ;  /* 0x800fffff05027812 */ /* 0x000fe200078ec0ff */
[----:B------:R-:W-:Y:S01]  /*13e0*/  BSSY.RECONVERGENT B2, `(.L_x_33) ;  /* 0x0000055000027945 */ /* 0x000fe20003800200 */
[C---:B------:R-:W-:Y:S02]  /*13f0*/  FSETP.GEU.AND P2, PT, |R7|.reuse, 1.469367938527859385e-39, PT ;  /* 0x001000000700780b */ /* 0x040fe40003f4e200 */
[----:B------:R-:W-:Y:S01]  /*1400*/  LOP3.LUT R3, R2, 0x3ff00000, RZ, 0xfc, !PT ;  /* 0x3ff0000002037812 */ /* 0x000fe200078efcff */
[----:B------:R-:W-:Y:S01]  /*1410*/  IMAD.MOV.U32 R2, RZ, RZ, R4 ;  /* 0x000000ffff027224 */ /* 0x000fe200078e0004 */
[----:B------:R-:W-:Y:S02]  /*1420*/  LOP3.LUT R11, R7, 0x7ff00000, RZ, 0xc0, !PT ;  /* 0x7ff00000070b7812 */ /* 0x000fe400078ec0ff */
[----:B------:R-:W-:-:S03]  /*1430*/  LOP3.LUT R14, R5, 0x7ff00000, RZ, 0xc0, !PT ;  /* 0x7ff00000050e7812 */ /* 0x000fc600078ec0ff */
[----:B------:R-:W-:Y:S01]  /*1440*/  @!P0 DMUL R2, R4, 8.98846567431157953865e+307 ;  /* 0x7fe0000004028828 */ /* 0x000fe20000000000 */
[----:B------:R-:W-:-:S03]  /*1450*/  ISETP.GE.U32.AND P1, PT, R11, R14, PT ;  /* 0x0000000e0b00720c */ /* 0x000fc60003f26070 */
[----:B------:R-:W-:Y:S01]  /*1460*/  @!P2 LOP3.LUT R12, R5, 0x7ff00000, RZ, 0xc0, !PT ;  /* 0x7ff00000050ca812 */ /* 0x000fe200078ec0ff */
[----:B------:R-:W-:Y:S01]  /*1470*/  @!P2 IMAD.MOV.U32 R18, RZ, RZ, RZ ;  /* 0x000000ffff12a224 */ /* 0x000fe200078e00ff */
[----:B------:R-:W0:Y:S02]  /*1480*/  MUFU.RCP64H R17, R3 ;  /* 0x0000000300117308 */ /* 0x000e240000001800 */
[----:B------:R-:W-:Y:S01]  /*1490*/  @!P2 ISETP.GE.U32.AND P3, PT, R11, R12, PT ;  /* 0x0000000c0b00a20c */ /* 0x000fe20003f66070 */
[----:B------:R-:W-:-:S05]  /*14a0*/  IMAD.MOV.U32 R12, RZ, RZ, 0x1ca00000 ;  /* 0x1ca00000ff0c7424 */ /* 0x000fca00078e00ff */
[----:B------:R-:W-:-:S04]  /*14b0*/  @!P2 SEL R13, R12, 0x63400000, !P3 ;  /* 0x634000000c0da807 */ /* 0x000fc80005800000 */
[----:B------:R-:W-:-:S04]  /*14c0*/  @!P2 LOP3.LUT R13, R13, 0x80000000, R7, 0xf8, !PT ;  /* 0x800000000d0da812 */ /* 0x000fc800078ef807 */
[----:B------:R-:W-:Y:S01]  /*14d0*/  @!P2 LOP3.LUT R19, R13, 0x100000, RZ, 0xfc, !PT ;  /* 0x001000000d13a812 */ /* 0x000fe200078efcff */
[----:B0-----:R-:W-:-:S08]  /*14e0*/  DFMA R8, R16, -R2, 1 ;  /* 0x3ff000001008742b */ /* 0x001fd00000000802 */
        /* <DEDUP_REMOVED lines=13> */
[----:B------:R-:W-:Y:S02]  /*15c0*/  VIADD R22, R20, 0xffffffff ;  /* 0xffffffff14167836 */ /* 0x000fe40000000000 */
[----:B------:R-:W-:-:S05]  /*15d0*/  VIADD R13, R21, 0xffffffff ;  /* 0xffffffff150d7836 */ /* 0x000fca0000000000 */
[----:B------:R-:W-:Y:S01]  /*15e0*/  DFMA R14, R18, -R2, R8 ;  /* 0x80000002120e722b */ /* 0x000fe20000000008 */
[----:B------:R-:W-:-:S04]  /*15f0*/  ISETP.GT.U32.AND P0, PT, R13, 0x7feffffe, PT ;  /* 0x7feffffe0d00780c */ /* 0x000fc80003f04070 */
[----:B------:R-:W-:-:S03]  /*1600*/  ISETP.GT.U32.OR P0, PT, R22, 0x7feffffe, P0 ;  /* 0x7feffffe1600780c */ /* 0x000fc60000704470 */
[----:B------:R-:W-:-:S10]  /*1610*/  DFMA R14, R16, R14, R18 ;  /* 0x0000000e100e722b */ /* 0x000fd40000000012 */
        /* <DEDUP_REMOVED lines=18> */
[----:B------:R-:W-:Y:S01]  /*1740*/  IMAD.MOV R3, RZ, RZ, -R11 ;  /* 0x000000ffff037224 */ /* 0x000fe200078e0a0b */
[----:B------:R-:W-:Y:S01]  /*1750*/  DMUL.RP R6, R14, R6 ;  /* 0x000000060e067228 */ /* 0x000fe20000008000 */
[----:B------:R-:W-:-:S06]  /*1760*/  IMAD.MOV.U32 R2, RZ, RZ, RZ ;  /* 0x000000ffff027224 */ /* 0x000fcc00078e00ff */
[----:B------:R-:W-:-:S03]  /*1770*/  DFMA R2, R12, -R2, R14 ;  /* 0x800000020c02722b */ /* 0x000fc6000000000e */
[----:B------:R-:W-:-:S03]  /*1780*/  LOP3.LUT R5, R7, R5, RZ, 0x3c, !PT ;  /* 0x0000000507057212 */ /* 0x000fc600078e3cff */
[----:B------:R-:W-:-:S04]  /*1790*/  IADD3 R2, PT, PT, -R11, -0x43300000, RZ ;  /* 0xbcd000000b027810 */ /* 0x000fc80007ffe1ff */
[----:B------:R-:W-:-:S04]  /*17a0*/  FSETP.NEU.AND P0, PT, |R3|, R2, PT ;  /* 0x000000020300720b */ /* 0x000fc80003f0d200 */
[----:B------:R-:W-:Y:S02]  /*17b0*/  FSEL R12, R6, R12, !P0 ;  /* 0x0000000c060c7208 */ /* 0x000fe40004000000 */
[----:B------:R-:W-:Y:S01]  /*17c0*/  FSEL R13, R5, R13, !P0 ;  /* 0x0000000d050d7208 */ /* 0x000fe20004000000 */
[----:B------:R-:W-:Y:S06]  /*17d0*/  BRA `(.L_x_35) ;  /* 0x0000000000547947 */ /* 0x000fec0003800000 */
.L_x_34:
        /* <DEDUP_REMOVED lines=13> */
[----:B------:R-:W-:Y:S02]  /*18b0*/  @P0 IMAD.MOV.U32 R12, RZ, RZ, RZ ;  /* 0x000000ffff0c0224 */ /* 0x000fe400078e00ff */
[----:B------:R-:W-:Y:S01]  /*18c0*/  @P0 IMAD.MOV.U32 R13, RZ, RZ, R2 ;  /* 0x000000ffff0d0224 */ /* 0x000fe200078e0002 */
[----:B------:R-:W-:Y:S06]  /*18d0*/  BRA `(.L_x_35) ;  /* 0x0000000000147947 */ /* 0x000fec0003800000 */
.L_x_37:
[----:B------:R-:W-:Y:S01]  /*18e0*/  LOP3.LUT R13, R5, 0x80000, RZ, 0xfc, !PT ;  /* 0x00080000050d7812 */ /* 0x000fe200078efcff */
[----:B------:R-:W-:Y:S01]  /*18f0*/  IMAD.MOV.U32 R12, RZ, RZ, R4 ;  /* 0x000000ffff0c7224 */ /* 0x000fe200078e0004 */
[----:B------:R-:W-:Y:S06]  /*1900*/  BRA `(.L_x_35) ;  /* 0x0000000000087947 */ /* 0x000fec0003800000 */
.L_x_36:
[----:B------:R-:W-:Y:S01]  /*1910*/  LOP3.LUT R13, R7, 0x80000, RZ, 0xfc, !PT ;  /* 0x00080000070d7812 */ /* 0x000fe200078efcff */
[----:B------:R-:W-:-:S07]  /*1920*/  IMAD.MOV.U32 R12, RZ, RZ, R6 ;  /* 0x000000ffff0c7224 */ /* 0x000fce00078e0006 */
.L_x_35:
[----:B------:R-:W-:Y:S05]  /*1930*/  BSYNC.RECONVERGENT B2 ;  /* 0x0000000000027941 */ /* 0x000fea0003800200 */
.L_x_33:
[----:B------:R-:W-:Y:S02]  /*1940*/  IMAD.MOV.U32 R11, RZ, RZ, 0x0 ;  /* 0x00000000ff0b7424 */ /* 0x000fe400078e00ff */
[----:B------:R-:W-:Y:S02]  /*1950*/  IMAD.MOV.U32 R2, RZ, RZ, R12 ;  /* 0x000000ffff027224 */ /* 0x000fe400078e000c */
[----:B------:R-:W-:Y:S01]  /*1960*/  IMAD.MOV.U32 R3, RZ, RZ, R13 ;  /* 0x000000ffff037224 */ /* 0x000fe200078e000d */
[----:B------:R-:W-:Y:S06]  /*1970*/  RET.REL.NODEC R10 `(_Z14precomputeExpkP7double2S0_S0_ii) ;  /* 0xffffffe40aa07950 */ /* 0x000fec0003c3ffff */
        .type           $_Z14precomputeExpkP7double2S0_S0_ii$__internal_trig_reduction_slowpathd,@function
        .size           $_Z14precomputeExpkP7double2S0_S0_ii$__internal_trig_reduction_slowpathd,(.L_x_48 - $_Z14precomputeExpkP7double2S0_S0_ii$__internal_trig_reduction_slowpathd)
$_Z14precomputeExpkP7double2S0_S0_ii$__internal_trig_reduction_slowpathd:
[--C-:B------:R-:W-:Y:S01]  /*1980*/  SHF.R.U32.HI R6, RZ, 0x14, R5.reuse ;  /* 0x00000014ff067819 */ /* 0x100fe20000011605 */
[----:B------:R-:W-:Y:S02]  /*1990*/  IMAD.MOV.U32 R15, RZ, RZ, R5 ;  /* 0x000000ffff0f7224 */ /* 0x000fe400078e0005 */
[----:B------:R-:W-:Y:S01]  /*19a0*/  IMAD.MOV.U32 R7, RZ, RZ, RZ ;  /* 0x000000ffff077224 */ /* 0x000fe200078e00ff */
[----:B------:R-:W-:-:S04]  /*19b0*/  LOP3.LUT R10, R6, 0x7ff, RZ, 0xc0, !PT ;  /* 0x000007ff060a7812 */ /* 0x000fc800078ec0ff */
[----:B------:R-:W-:-:S13]  /*19c0*/  ISETP.NE.AND P0, PT, R10, 0x7ff, PT ;  /* 0x000007ff0a00780c */ /* 0x000fda0003f05270 */
[----:B------:R-:W-:Y:S05]  /*19d0*/  @!P0 BRA `(.L_x_38) ;  /* 0x0000000800488947 */ /* 0x000fea0003800000 */
[----:B------:R-:W-:Y:S01]  /*19e0*/  VIADD R10, R10, 0xfffffc00 ;  /* 0xfffffc000a0a7836 */ /* 0x000fe20000000000 */
[----:B------:R-:W-:Y:S01]  /*19f0*/  BSSY.RECONVERGENT B3, `(.L_x_39) ;  /* 0x000002f000037945 */ /* 0x000fe20003800200 */
[----:B------:R-:W-:-:S03]  /*1a00*/  CS2R R16, SRZ ;  /* 0x0000000000107805 */ /* 0x000fc6000001ff00 */
[----:B------:R-:W-:Y:S02]  /*1a10*/  SHF.R.U32.HI R7, RZ, 0x6, R10 ;  /* 0x00000006ff077819 */ /* 0x000fe4000001160a */
[----:B------:R-:W-:Y:S02]  /*1a20*/  ISETP.GE.U32.AND P0, PT, R10, 0x80, PT ;  /* 0x000000800a00780c */ /* 0x000fe40003f06070 */
[C---:B------:R-:W-:Y:S02]  /*1a30*/  IADD3 R10, PT, PT, -R7.reuse, 0x13, RZ ;  /* 0x00000013070a7810 */ /* 0x040fe40007ffe1ff */
[----:B------:R-:W-:Y:S02]  /*1a40*/  IADD3 R21, PT, PT, -R7, 0xf, RZ ;  /* 0x0000000f07157810 */ /* 0x000fe40007ffe1ff */
[----:B------:R-:W-:-:S04]  /*1a50*/  SEL R10, R10, 0x12, P0 ;  /* 0x000000120a0a7807 */ /* 0x000fc80000000000 */
[----:B------:R-:W-:-:S13]  /*1a60*/  ISETP.GE.AND P0, PT, R21, R10, PT ;  /* 0x0000000a1500720c */ /* 0x000fda0003f06270 */
[----:B------:R-:W-:Y:S05]  /*1a70*/  @P0 BRA `(.L_x_40) ;  /* 0x0000000000980947 */ /* 0x000fea0003800000 */
[----:B------:R-:W0:Y:S01]  /*1a80*/  LDC.64 R12, c[0x0][0x358] ;  /* 0x0000d600ff0c7b82 */ /* 0x000e220000000a00 */
[C---:B------:R-:W-:Y:S01]  /*1a90*/  SHF.L.U64.HI R11, R14.reuse, 0xb, R15 ;  /* 0x0000000b0e0b7819 */ /* 0x040fe2000001020f */
[----:B------:R-:W-:Y:S01]  /*1aa0*/  BSSY.RECONVERGENT B4, `(.L_x_41) ;  /* 0x0000022000047945 */ /* 0x000fe20003800200 */
[----:B------:R-:W-:Y:S01]  /*1ab0*/  IMAD.SHL.U32 R19, R14, 0x800, RZ ;  /* 0x000008000e137824 */ /* 0x000fe200078e00ff */
[----:B------:R-:W-:Y:S01]  /*1ac0*/  IADD3 R20, PT, PT, RZ, -R7, -R10 ;  /* 0x80000007ff147210 */ /* 0x000fe20007ffe80a */
[----:B------:R-:W-:Y:S01]  /*1ad0*/  IMAD.MOV.U32 R18, RZ, RZ, RZ ;  /* 0x000000ffff127224 */ /* 0x000fe200078e00ff */
[----:B------:R-:W-:Y:S02]  /*1ae0*/  CS2R R16, SRZ ;  /* 0x0000000000107805 */ /* 0x000fe4000001ff00 */
[----:B------:R-:W-:-:S07]  /*1af0*/  LOP3.LUT R11, R11, 0x80000000, RZ, 0xfc, !PT ;  /* 0x800000000b0b7812 */ /* 0x000fce00078efcff */
.L_x_42:
[----:B------:R-:W1:Y:S01]  /*1b00*/  LDC.64 R14, c[0x4][RZ] ;  /* 0x01000000ff0e7b82 */ /* 0x000e620000000a00 */
[----:B0-----:R-:W-:Y:S02]  /*1b10*/  R2UR UR8, R12 ;  /* 0x000000000c0872ca */ /* 0x001fe400000e0000 */
[----:B------:R-:W-:Y:S01]  /*1b20*/  R2UR UR9, R13 ;  /* 0x000000000d0972ca */ /* 0x000fe200000e0000 */
[----:B-1----:R-:W-:-:S12]  /*1b30*/  IMAD.WIDE R24, R21, 0x8, R14 ;  /* 0x0000000815187825 */ /* 0x002fd800078e020e */
[----:B------:R-:W2:Y:S01]  /*1b40*/  LDG.E.64.CONSTANT R14, desc[UR8][R24.64] ;  /* 0x00000008180e7981 */ /* 0x000ea2000c1e9b00 */
[----:B------:R-:W-:Y:S02]  /*1b50*/  VIADD R20, R20, 0x1 ;  /* 0x0000000114147836 */ /* 0x000fe40000000000 */
[----:B------:R-:W-:Y:S02]  /*1b60*/  VIADD R21, R21, 0x1 ;  /* 0x0000000115157836 */ /* 0x000fe40000000000 */
[----:B--2---:R-:W-:-:S04]  /*1b70*/  IMAD.WIDE.U32 R16, P2, R14, R19, R16 ;  /* 0x000000130e107225 */ /* 0x004fc80007840010 */
[C---:B------:R-:W-:Y:S02]  /*1b80*/  IMAD R23, R14.reuse, R11, RZ ;  /* 0x0000000b0e177224 */ /* 0x040fe400078e02ff */
[----:B------:R-:W-:Y:S02]  /*1b90*/  IMAD R22, R15, R19, RZ ;  /* 0x000000130f167224 */ /* 0x000fe400078e02ff */
[----:B------:R-:W-:Y:S01]  /*1ba0*/  IMAD.HI.U32 R14, R14, R11, RZ ;  /* 0x0000000b0e0e7227 */ /* 0x000fe200078e00ff */
[----:B------:R-:W-:-:S03]  /*1bb0*/  IADD3 R17, P0, PT, R23, R17, RZ ;  /* 0x0000001117117210 */ /* 0x000fc60007f1e0ff */
[----:B------:R-:W-:Y:S01]  /*1bc0*/  IMAD.X R25, RZ, RZ, R14, P2 ;  /* 0x000000ffff197224 */ /* 0x000fe200010e060e */
[----:B------:R-:W-:Y:S01]  /*1bd0*/  IADD3 R17, P1, PT, R22, R17, RZ ;  /* 0x0000001116117210 */ /* 0x000fe20007f3e0ff */
[----:B------:R-:W-:-:S04]  /*1be0*/  IMAD.HI.U32 R22, R15, R19, RZ ;  /* 0x000000130f167227 */ /* 0x000fc800078e00ff */
[----:B------:R-:W-:Y:S01]  /*1bf0*/  IMAD.HI.U32 R14, R15, R11, RZ ;  /* 0x0000000b0f0e7227 */ /* 0x000fe200078e00ff */
[----:B------:R-:W-:-:S03]  /*1c00*/  IADD3.X R22, P0, PT, R22, R25, RZ, P0, !PT ;  /* 0x0000001916167210 */ /* 0x000fc6000071e4ff */
[----:B------:R-:W-:Y:S02]  /*1c10*/  IMAD R15, R15, R11, RZ ;  /* 0x0000000b0f0f7224 */ /* 0x000fe400078e02ff */
[----:B------:R-:W-:Y:S01]  /*1c20*/  IMAD.X R14, RZ, RZ, R14, P0 ;  /* 0x000000ffff0e7224 */ /* 0x000fe200000e060e */
[----:B------:R-:W-:Y:S01]  /*1c30*/  ISETP.NE.AND P0, PT, R20, -0xf, PT ;  /* 0xfffffff11400780c */ /* 0x000fe20003f05270 */
[C---:B------:R-:W-:Y:S01]  /*1c40*/  IMAD R23, R18.reuse, 0x8, R1 ;  /* 0x0000000812177824 */ /* 0x040fe200078e0201 */
[----:B------:R-:W-:Y:S01]  /*1c50*/  IADD3.X R22, P1, PT, R15, R22, RZ, P1, !PT ;  /* 0x000000160f167210 */ /* 0x000fe20000f3e4ff */
[----:B------:R-:W-:-:S03]  /*1c60*/  VIADD R18, R18, 0x1 ;  /* 0x0000000112127836 */ /* 0x000fc60000000000 */
[----:B------:R0:W-:Y:S01]  /*1c70*/  STL.64 [R23], R16 ;  /* 0x0000001017007387 */ /* 0x0001e20000100a00 */
[----:B------:R-:W-:Y:S02]  /*1c80*/  IMAD.X R15, RZ, RZ, R14, P1 ;  /* 0x000000ffff0f7224 */ /* 0x000fe400008e060e */
[----:B0-----:R-:W-:Y:S02]  /*1c90*/  IMAD.MOV.U32 R16, RZ, RZ, R22 ;  /* 0x000000ffff107224 */ /* 0x001fe400078e0016 */
[----:B------:R-:W-:Y:S02]  /*1ca0*/  IMAD.MOV.U32 R17, RZ, RZ, R15 ;  /* 0x000000ffff117224 */ /* 0x000fe400078e000f */
[----:B------:R-:W-:Y:S05]  /*1cb0*/  @P0 BRA `(.L_x_42) ;  /* 0xfffffffc00900947 */ /* 0x000fea000383ffff */
[----:B------:R-:W-:Y:S05]  /*1cc0*/  BSYNC.RECONVERGENT B4 ;  /* 0x0000000000047941 */ /* 0x000fea0003800200 */
.L_x_41:
[----:B------:R-:W-:-:S07]  /*1cd0*/  IMAD.MOV.U32 R21, RZ, RZ, R10 ;  /* 0x000000ffff157224 */ /* 0x000fce00078e000a */
.L_x_40:
[----:B------:R-:W-:Y:S05]  /*1ce0*/  BSYNC.RECONVERGENT B3 ;  /* 0x0000000000037941 */ /* 0x000fea0003800200 */
.L_x_39:
[----:B------:R-:W-:Y:S01]  /*1cf0*/  LOP3.LUT P0, R25, R6, 0x3f, RZ, 0xc0, !PT ;  /* 0x0000003f06197812 */ /* 0x000fe2000780c0ff */
[----:B------:R-:W-:-:S04]  /*1d00*/  IMAD.IADD R6, R7, 0x1, R21 ;  /* 0x0000000107067824 */ /* 0x000fc800078e0215 */
[----:B------:R-:W-:-:S05]  /*1d10*/  IMAD.U32 R27, R6, 0x8, R1 ;  /* 0x00000008061b7824 */ /* 0x000fca00078e0001 */
[----:B------:R0:W-:Y:S04]  /*1d20*/  STL.64 [R27+-0x78], R16 ;  /* 0xffff88101b007387 */ /* 0x0001e80000100a00 */
[----:B------:R-:W2:Y:S04]  /*1d30*/  @P0 LDL.64 R14, [R1+0x8] ;  /* 0x00000800010e0983 */ /* 0x000ea80000100a00 */
[----:B------:R-:W3:Y:S04]  /*1d40*/  LDL.64 R10, [R1+0x10] ;  /* 0x00001000010a7983 */ /* 0x000ee80000100a00 */
[----:B------:R-:W4:Y:S01]  /*1d50*/  LDL.64 R6, [R1+0x18] ;  /* 0x0000180001067983 */ /* 0x000f220000100a00 */
[----:B------:R-:W-:Y:S01]  /*1d60*/  @P0 LOP3.LUT R12, R25, 0x3f, RZ, 0x3c, !PT ;  /* 0x0000003f190c0812 */ /* 0x000fe200078e3cff */
[----:B------:R-:W-:Y:S01]  /*1d70*/  BSSY.RECONVERGENT B3, `(.L_x_43) ;  /* 0x0000034000037945 */ /* 0x000fe20003800200 */
[----:B--2---:R-:W-:-:S02]  /*1d80*/  @P0 SHF.R.U64 R13, R14, 0x1, R15 ;  /* 0x000000010e0d0819 */ /* 0x004fc4000000120f */
[----:B------:R-:W-:Y:S02]  /*1d90*/  @P0 SHF.R.U32.HI R15, RZ, 0x1, R15 ;  /* 0x00000001ff0f0819 */ /* 0x000fe4000001160f */
[CC--:B---3--:R-:W-:Y:S02]  /*1da0*/  @P0 SHF.L.U32 R18, R10.reuse, R25.reuse, RZ ;  /* 0x000000190a120219 */ /* 0x0c8fe400000006ff */
[----:B------:R-:W-:Y:S02]  /*1db0*/  @P0 SHF.R.U64 R13, R13, R12, R15 ;  /* 0x0000000c0d0d0219 */ /* 0x000fe4000000120f */
[--C-:B------:R-:W-:Y:S02]  /*1dc0*/  @P0 SHF.R.U32.HI R23, RZ, 0x1, R11.reuse ;  /* 0x00000001ff170819 */ /* 0x100fe4000001160b */
[C-C-:B------:R-:W-:Y:S02]  /*1dd0*/  @P0 SHF.R.U64 R21, R10.reuse, 0x1, R11.reuse ;  /* 0x000000010a150819 */ /* 0x140fe4000000120b */
[----:B------:R-:W-:-:S02]  /*1de0*/  @P0 SHF.L.U64.HI R19, R10, R25, R11 ;  /* 0x000000190a130219 */ /* 0x000fc4000001020b */
[-C--:B------:R-:W-:Y:S02]  /*1df0*/  @P0 SHF.R.U32.HI R14, RZ, R12.reuse, R15 ;  /* 0x0000000cff0e0219 */ /* 0x080fe4000001160f */
[----:B------:R-:W-:Y:S02]  /*1e00*/  @P0 LOP3.LUT R10, R18, R13, RZ, 0xfc, !PT ;  /* 0x0000000d120a0212 */ /* 0x000fe400078efcff */
[-C--:B----4-:R-:W-:Y:S02]  /*1e10*/  @P0 SHF.L.U32 R15, R6, R25.reuse, RZ ;  /* 0x00000019060f0219 */ /* 0x090fe400000006ff */
[----:B0-----:R-:W-:Y:S01]  /*1e20*/  @P0 SHF.R.U64 R16, R21, R12, R23 ;  /* 0x0000000c15100219 */ /* 0x001fe20000001217 */
[----:B------:R-:W-:Y:S01]  /*1e30*/  IMAD.SHL.U32 R13, R10, 0x4, RZ ;  /* 0x000000040a0d7824 */ /* 0x000fe200078e00ff */
[----:B------:R-:W-:Y:S02]  /*1e40*/  @P0 LOP3.LUT R11, R19, R14, RZ, 0xfc, !PT ;  /* 0x0000000e130b0212 */ /* 0x000fe400078efcff */
[----:B------:R-:W-:-:S02]  /*1e50*/  @P0 SHF.L.U64.HI R25, R6, R25, R7 ;  /* 0x0000001906190219 */ /* 0x000fc40000010207 */
[----:B------:R-:W-:Y:S02]  /*1e60*/  @P0 SHF.R.U32.HI R12, RZ, R12, R23 ;  /* 0x0000000cff0c0219 */ /* 0x000fe40000011617 */
[----:B------:R-:W-:Y:S02]  /*1e70*/  @P0 LOP3.LUT R6, R15, R16, RZ, 0xfc, !PT ;  /* 0x000000100f060212 */ /* 0x000fe400078efcff */
[----:B------:R-:W-:Y:S02]  /*1e80*/  SHF.L.U64.HI R10, R10, 0x2, R11 ;  /* 0x000000020a0a7819 */ /* 0x000fe4000001020b */
[----:B------:R-:W-:Y:S02]  /*1e90*/  @P0 LOP3.LUT R7, R25, R12, RZ, 0xfc, !PT ;  /* 0x0000000c19070212 */ /* 0x000fe400078efcff */
[----:B------:R-:W-:Y:S02]  /*1ea0*/  SHF.L.W.U32.HI R11, R11, 0x2, R6 ;  /* 0x000000020b0b7819 */ /* 0x000fe40000010e06 */
[----:B------:R-:W-:-:S02]  /*1eb0*/  IADD3 RZ, P0, PT, RZ, -R13, RZ ;  /* 0x8000000dffff7210 */ /* 0x000fc40007f1e0ff */
[----:B------:R-:W-:Y:S02]  /*1ec0*/  LOP3.LUT R12, RZ, R10, RZ, 0x33, !PT ;  /* 0x0000000aff0c7212 */ /* 0x000fe400078e33ff */
[----:B------:R-:W-:Y:S02]  /*1ed0*/  SHF.L.W.U32.HI R6, R6, 0x2, R7 ;  /* 0x0000000206067819 */ /* 0x000fe40000010e07 */
[----:B------:R-:W-:Y:S02]  /*1ee0*/  LOP3.LUT R14, RZ, R11, RZ, 0x33, !PT ;  /* 0x0000000bff0e7212 */ /* 0x000fe400078e33ff */
[----:B------:R-:W-:Y:S02]  /*1ef0*/  IADD3.X R17, P0, PT, RZ, R12, RZ, P0, !PT ;  /* 0x0000000cff117210 */ /* 0x000fe4000071e4ff */
[----:B------:R-:W-:Y:S02]  /*1f00*/  LOP3.LUT R12, RZ, R6, RZ, 0x33, !PT ;  /* 0x00000006ff0c7212 */ /* 0x000fe400078e33ff */
[----:B------:R-:W-:-:S02]  /*1f10*/  IADD3.X R14, P1, PT, RZ, R14, RZ, P0, !PT ;  /* 0x0000000eff0e7210 */ /* 0x000fc4000073e4ff */
[----:B------:R-:W-:-:S03]  /*1f20*/  ISETP.GT.U32.AND P2, PT, R11, -0x1, PT ;  /* 0xffffffff0b00780c */ /* 0x000fc60003f44070 */
[----:B------:R-:W-:Y:S01]  /*1f30*/  IMAD.X R15, RZ, RZ, R12, P1 ;  /* 0x000000ffff0f7224 */ /* 0x000fe200008e060c */
[----:B------:R-:W-:-:S04]  /*1f40*/  ISETP.GT.AND.EX P0, PT, R6, -0x1, PT, P2 ;  /* 0xffffffff0600780c */ /* 0x000fc80003f04320 */
[----:B------:R-:W-:Y:S02]  /*1f50*/  SEL R12, R6, R15, P0 ;  /* 0x0000000f060c7207 */ /* 0x000fe40000000000 */
[----:B------:R-:W-:Y:S02]  /*1f60*/  SEL R15, R11, R14, P0 ;  /* 0x0000000e0b0f7207 */ /* 0x000fe40000000000 */
[----:B------:R-:W-:Y:S02]  /*1f70*/  ISETP.NE.U32.AND P1, PT, R12, RZ, PT ;  /* 0x000000ff0c00720c */ /* 0x000fe40003f25070 */
[----:B------:R-:W-:Y:S02]  /*1f80*/  SEL R18, R10, R17, P0 ;  /* 0x000000110a127207 */ /* 0x000fe40000000000 */
[----:B------:R-:W-:Y:S01]  /*1f90*/  SEL R11, R15, R12, !P1 ;  /* 0x0000000c0f0b7207 */ /* 0x000fe20004800000 */
[----:B------:R-:W-:-:S05]  /*1fa0*/  @!P0 IMAD.MOV R13, RZ, RZ, -R13 ;  /* 0x000000ffff0d8224 */ /* 0x000fca00078e0a0d */
[----:B------:R-:W0:Y:S02]  /*1fb0*/  FLO.U32 R11, R11 ;  /* 0x0000000b000b7300 */ /* 0x000e2400000e0000 */
[C---:B0-----:R-:W-:Y:S02]  /*1fc0*/  IADD3 R16, PT, PT, -R11.reuse, 0x1f, RZ ;  /* 0x0000001f0b107810 */ /* 0x041fe40007ffe1ff */
[----:B------:R-:W-:-:S03]  /*1fd0*/  IADD3 R14, PT, PT, -R11, 0x3f, RZ ;  /* 0x0000003f0b0e7810 */ /* 0x000fc60007ffe1ff */
[----:B------:R-:W-:-:S05]  /*1fe0*/  @P1 IMAD.MOV R14, RZ, RZ, R16 ;  /* 0x000000ffff0e1224 */ /* 0x000fca00078e0210 */
[----:B------:R-:W-:-:S13]  /*1ff0*/  ISETP.NE.AND P1, PT, R14, RZ, PT ;  /* 0x000000ff0e00720c */ /* 0x000fda0003f25270 */
[----:B------:R-:W-:Y:S05]  /*2000*/  @!P1 BRA `(.L_x_44) ;  /* 0x0000000000289947 */ /* 0x000fea0003800000 */
[C---:B------:R-:W-:Y:S02]  /*2010*/  LOP3.LUT R10, R14.reuse, 0x3f, RZ, 0xc0, !PT ;  /* 0x0000003f0e0a7812 */ /* 0x040fe400078ec0ff */
[--C-:B------:R-:W-:Y:S02]  /*2020*/  SHF.R.U64 R16, R13, 0x1, R18.reuse ;  /* 0x000000010d107819 */ /* 0x100fe40000001212 */
[----:B------:R-:W-:Y:S02]  /*2030*/  SHF.R.U32.HI R18, RZ, 0x1, R18 ;  /* 0x00000001ff127819 */ /* 0x000fe40000011612 */
[----:B------:R-:W-:Y:S02]  /*2040*/  LOP3.LUT R11, R14, 0x3f, RZ, 0xc, !PT ;  /* 0x0000003f0e0b7812 */ /* 0x000fe400078e0cff */
[CC--:B------:R-:W-:Y:S02]  /*2050*/  SHF.L.U64.HI R12, R15.reuse, R10.reuse, R12 ;  /* 0x0000000a0f0c7219 */ /* 0x0c0fe4000001020c */
[----:B------:R-:W-:-:S02]  /*2060*/  SHF.L.U32 R10, R15, R10, RZ ;  /* 0x0000000a0f0a7219 */ /* 0x000fc400000006ff */
[-CC-:B------:R-:W-:Y:S02]  /*2070*/  SHF.R.U64 R15, R16, R11.reuse, R18.reuse ;  /* 0x0000000b100f7219 */ /* 0x180fe40000001212 */
[----:B------:R-:W-:Y:S02]  /*2080*/  SHF.R.U32.HI R11, RZ, R11, R18 ;  /* 0x0000000bff0b7219 */ /* 0x000fe40000011612 */
[----:B------:R-:W-:Y:S02]  /*2090*/  LOP3.LUT R15, R10, R15, RZ, 0xfc, !PT ;  /* 0x0000000f0a0f7212 */ /* 0x000fe400078efcff */
[----:B------:R-:W-:-:S07]  /*20a0*/  LOP3.LUT R12, R12, R11, RZ, 0xfc, !PT ;  /* 0x0000000b0c0c7212 */ /* 0x000fce00078efcff */
.L_x_44:
[----:B------:R-:W-:Y:S05]  /*20b0*/  BSYNC.RECONVERGENT B3 ;  /* 0x0000000000037941 */ /* 0x000fea0003800200 */
.L_x_43:
[----:B------:R-:W-:Y:S01]  /*20c0*/  IMAD.WIDE.U32 R16, R15, 0x2168c235, RZ ;  /* 0x2168c2350f107825 */ /* 0x000fe200078e00ff */
[----:B------:R-:W-:-:S03]  /*20d0*/  SHF.R.U32.HI R7, RZ, 0x1e, R7 ;  /* 0x0000001eff077819 */ /* 0x000fc60000011607 */
[----:B------:R-:W-:Y:S01]  /*20e0*/  IMAD.MOV.U32 R10, RZ, RZ, R17 ;  /* 0x000000ffff0a7224 */ /* 0x000fe200078e0011 */
[----:B------:R-:W-:Y:S01]  /*20f0*/  IADD3 RZ, P1, PT, R16, R16, RZ ;  /* 0x0000001010ff7210 */ /* 0x000fe20007f3e0ff */
[----:B------:R-:W-:Y:S01]  /*2100*/  IMAD.MOV.U32 R11, RZ, RZ, RZ ;  /* 0x000000ffff0b7224 */ /* 0x000fe200078e00ff */
[----:B------:R-:W-:Y:S01]  /*2110*/  LEA.HI R7, R6, R7, RZ, 0x1 ;  /* 0x0000000706077211 */ /* 0x000fe200078f08ff */
[----:B------:R-:W-:-:S04]  /*2120*/  IMAD.HI.U32 R13, R12, -0x36f0255e, RZ ;  /* 0xc90fdaa20c0d7827 */ /* 0x000fc800078e00ff */
[----:B------:R-:W-:-:S04]  /*2130*/  IMAD.WIDE.U32 R10, R15, -0x36f0255e, R10 ;  /* 0xc90fdaa20f0a7825 */ /* 0x000fc800078e000a */
[C---:B------:R-:W-:Y:S02]  /*2140*/  IMAD R15, R12.reuse, -0x36f0255e, RZ ;  /* 0xc90fdaa20c0f7824 */ /* 0x040fe400078e02ff */
[----:B------:R-:W-:-:S04]  /*2150*/  IMAD.WIDE.U32 R10, P2, R12, 0x2168c235, R10 ;  /* 0x2168c2350c0a7825 */ /* 0x000fc8000784000a */
[----:B------:R-:W-:Y:S01]  /*2160*/  IMAD.X R12, RZ, RZ, R13, P2 ;  /* 0x000000ffff0c7224 */ /* 0x000fe200010e060d */
[----:B------:R-:W-:Y:S02]  /*2170*/  IADD3 R11, P2, PT, R15, R11, RZ ;  /* 0x0000000b0f0b7210 */ /* 0x000fe40007f5e0ff */
[----:B------:R-:W-:Y:S02]  /*2180*/  IADD3.X RZ, P1, PT, R10, R10, RZ, P1, !PT ;  /* 0x0000000a0aff7210 */ /* 0x000fe40000f3e4ff */
[C---:B------:R-:W-:Y:S01]  /*2190*/  ISETP.GT.U32.AND P3, PT, R11.reuse, RZ, PT ;  /* 0x000000ff0b00720c */ /* 0x040fe20003f64070 */
[----:B------:R-:W-:Y:S01]  /*21a0*/  IMAD.X R12, RZ, RZ, R12, P2 ;  /* 0x000000ffff0c7224 */ /* 0x000fe200010e060c */
[----:B------:R-:W-:-:S04]  /*21b0*/  IADD3.X R10, P2, PT, R11, R11, RZ, P1, !PT ;  /* 0x0000000b0b0a7210 */ /* 0x000fc80000f5e4ff */
[C---:B------:R-:W-:Y:S01]  /*21c0*/  ISETP.GT.AND.EX P1, PT, R12.reuse, RZ, PT, P3 ;  /* 0x000000ff0c00720c */ /* 0x040fe20003f24330 */
[----:B------:R-:W-:-:S03]  /*21d0*/  IMAD.X R13, R12, 0x1, R12, P2 ;  /* 0x000000010c0d7824 */ /* 0x000fc600010e060c */
[----:B------:R-:W-:Y:S02]  /*21e0*/  SEL R10, R10, R11, P1 ;  /* 0x0000000b0a0a7207 */ /* 0x000fe40000800000 */
[----:B------:R-:W-:Y:S02]  /*21f0*/  SEL R11, R13, R12, P1 ;  /* 0x0000000c0d0b7207 */ /* 0x000fe40000800000 */
[----:B------:R-:W-:Y:S02]  /*2200*/  IADD3 R10, P2, PT, R10, 0x1, RZ ;  /* 0x000000010a0a7810 */ /* 0x000fe40007f5e0ff */
[----:B------:R-:W-:Y:S02]  /*2210*/  SEL R13, RZ, 0xffffffff, !P1 ;  /* 0xffffffffff0d7807 */ /* 0x000fe40004800000 */
[----:B------:R-:W-:Y:S01]  /*2220*/  LOP3.LUT P1, R5, R5, 0x80000000, RZ, 0xc0, !PT ;  /* 0x8000000005057812 */ /* 0x000fe2000782c0ff */
[----:B------:R-:W-:Y:S02]  /*2230*/  IMAD.X R11, RZ, RZ, R11, P2 ;  /* 0x000000ffff0b7224 */ /* 0x000fe400010e060b */
[----:B------:R-:W-:Y:S01]  /*2240*/  IMAD.IADD R12, R13, 0x1, -R14 ;  /* 0x000000010d0c7824 */ /* 0x000fe200078e0a0e */
[----:B------:R-:W-:-:S02]  /*2250*/  @!P0 LOP3.LUT R5, R5, 0x80000000, RZ, 0x3c, !PT ;  /* 0x8000000005058812 */ /* 0x000fc400078e3cff */
[----:B------:R-:W-:-:S04]  /*2260*/  SHF.R.U64 R10, R10, 0xa, R11 ;  /* 0x0000000a0a0a7819 */ /* 0x000fc8000000120b */
[----:B------:R-:W-:-:S03]  /*2270*/  IADD3 R10, P2, PT, R10, 0x1, RZ ;  /* 0x000000010a0a7810 */ /* 0x000fc60007f5e0ff */
[----:B------:R-:W-:Y:S01]  /*2280*/  @P1 IMAD.MOV R7, RZ, RZ, -R7 ;  /* 0x000000ffff071224 */ /* 0x000fe200078e0a07 */
[----:B------:R-:W-:-:S04]  /*2290*/  LEA.HI.X R11, R11, RZ, RZ, 0x16, P2 ;  /* 0x000000ff0b0b7211 */ /* 0x000fc800010fb4ff */
[--C-:B------:R-:W-:Y:S01]  /*22a0*/  SHF.R.U64 R14, R10, 0x1, R11.reuse ;  /* 0x000000010a0e7819 */ /* 0x100fe2000000120b */
[----:B------:R-:W-:Y:S01]  /*22b0*/  IMAD.SHL.U32 R10, R12, 0x100000, RZ ;  /* 0x001000000c0a7824 */ /* 0x000fe200078e00ff */
[----:B------:R-:W-:Y:S02]  /*22c0*/  SHF.R.U32.HI R11, RZ, 0x1, R11 ;  /* 0x00000001ff0b7819 */ /* 0x000fe4000001160b */
[----:B------:R-:W-:-:S04]  /*22d0*/  IADD3 R14, P2, P3, RZ, RZ, R14 ;  /* 0x000000ffff0e7210 */ /* 0x000fc80007b5e00e */
[----:B------:R-:W-:-:S04]  /*22e0*/  IADD3.X R6, PT, PT, R10, 0x3fe00000, R11, P2, P3 ;  /* 0x3fe000000a067810 */ /* 0x000fc800017e640b */
[----:B------:R-:W-:-:S07]  /*22f0*/  LOP3.LUT R15, R6, R5, RZ, 0xfc, !PT ;  /* 0x00000005060f7212 */ /* 0x000fce00078efcff */
.L_x_38:
[----:B------:R-:W-:Y:S02]  /*2300*/  IMAD.MOV.U32 R5, RZ, RZ, 0x0 ;  /* 0x00000000ff057424 */ /* 0x000fe400078e00ff */
[----:B------:R-:W-:Y:S02]  /*2310*/  IMAD.MOV.U32 R20, RZ, RZ, R7 ;  /* 0x000000ffff147224 */ /* 0x000fe400078e0007 */
[----:B------:R-:W-:Y:S05]  /*2320*/  RET.REL.NODEC R4 `(_Z14precomputeExpkP7double2S0_S0_ii) ;  /* 0xffffffdc04347950 */ /* 0x000fea0003c3ffff */
.L_x_45:
        /* <DEDUP_REMOVED lines=13> */
.L_x_48:


//--------------------- .nv.global.init           --------------------------
	.section	.nv.global.init,"aw",@progbits
	.align	16
.nv.global.init:
	.type		__cudart_sin_cos_coeffs,@object
	.size		__cudart_sin_cos_coeffs,(__cudart_i2opi_d - __cudart_sin_cos_coeffs)
__cudart_sin_cos_coeffs:
        /*0000*/ 	.byte	0x46, 0xd2, 0xb0, 0x2c, 0xf1, 0xe5, 0x5a, 0xbe, 0x92, 0xe3, 0xac, 0x69, 0xe3, 0x1d, 0xc7, 0x3e
        /*0010*/ 	.byte	0xa1, 0x62, 0xdb, 0x19, 0xa0, 0x01, 0x2a, 0xbf, 0x18, 0x08, 0x11, 0x11, 0x11, 0x11, 0x81, 0x3f
        /*0020*/ 	.byte	0x54, 0x55, 0x55, 0x55, 0x55, 0x55, 0xc5, 0xbf, 0x00, 0x00, 0x00, 0x00, 0x00, 0x00, 0x00, 0x00
        /*0030*/ 	.byte	0x00, 0x00, 0x00, 0x00, 0x00, 0x00, 0x00, 0x00, 0x64, 0x81, 0xfd, 0x20, 0x83, 0xff, 0xa8, 0xbd
        /*0040*/ 	.byte	0x28, 0x85, 0xef, 0xc1, 0xa7, 0xee, 0x21, 0x3e, 0xd9, 0xe6, 0x06, 0x8e, 0x4f, 0x7e, 0x92, 0xbe
        /*0050*/ 	.byte	0xe9, 0xbc, 0xdd, 0x19, 0xa0, 0x01, 0xfa, 0x3e, 0x47, 0x5d, 0xc1, 0x16, 0x6c, 0xc1, 0x56, 0xbf
        /*0060*/ 	.byte	0x51, 0x55, 0x55, 0x55, 0x55, 0x55, 0xa5, 0x3f, 0x00, 0x00, 0x00, 0x00, 0x00, 0x00, 0xe0, 0xbf
        /*0070*/ 	.byte	0x00, 0x00, 0x00, 0x00, 0x00, 0x00, 0xf0, 0x3f, 0x00, 0x00, 0x00, 0x00, 0x00, 0x00, 0x00, 0x00
	.type		__cudart_i2opi_d,@object
	.size		__cudart_i2opi_d,(.L_0 - __cudart_i2opi_d)
__cudart_i2opi_d:
        /* <DEDUP_REMOVED lines=9> */
.L_0:


//--------------------- .nv.shared.reserved.0     --------------------------
	.section	.nv.shared.reserved.0,"aw",@nobits
	.weak		__nv_reservedSMEM_offset_0_alias
	.size		__nv_reservedSMEM_offset_0_alias, 0, 64
	.other		__nv_reservedSMEM_offset_0_alias,@"STO_CUDA_RESERVED_SHARED STV_DEFAULT"
__nv_reservedSMEM_offset_0_alias:
	.zero		0
	.zero		64


//--------------------- .nv.constant0._Z14computeMulExpkIdEvPK7double2PT_iiS2_S2_S2_ --------------------------
	.section	.nv.constant0._Z14computeMulExpkIdEvPK7double2PT_iiS2_S2_S2_,"a",@progbits
	.sectionflags	@""
	.align	4
.nv.constant0._Z14computeMulExpkIdEvPK7double2PT_iiS2_S2_S2_:
	.zero		944


//--------------------- .nv.constant0._Z12reorderInputIdEvPKT_PS0_ii --------------------------
	.section	.nv.constant0._Z12reorderInputIdEvPKT_PS0_ii,"a",@progbits
	.sectionflags	@""
	.align	4
.nv.constant0._Z12reorderInputIdEvPKT_PS0_ii:
	.zero		920


//--------------------- .nv.constant0._Z14precomputeExpkP7double2S0_S0_ii --------------------------
	.section	.nv.constant0._Z14precomputeExpkP7double2S0_S0_ii,"a",@progbits
	.sectionflags	@""
	.align	4
.nv.constant0._Z14precomputeExpkP7double2S0_S0_ii:
	.zero		928


//--------------------- SYMBOLS --------------------------

	.type		.nv.reservedSmem.offset0,@object
	.size		.nv.reservedSmem.offset0,0x4
